	.target	sm_90a

	.elftype	@"ET_EXEC"


//--------------------- .note.nv.tkinfo           --------------------------
	.section	.note.nv.tkinfo,"",@"SHT_NOTE"
	.sectionflags	@"SHF_NOTE_NV_TKINFO"
	.tkinfo
        /*0018*/ 	.word	0x00000002
        /*0030*/ 	.string	""
        /*0030*/ 	.string	"ptxas"
        /*0030*/ 	.string	"Cuda compilation tools, release 13.0, V13.0.88"
        /*0030*/ 	.string	"Build cuda_13.0.r13.0/compiler.36424714_0"
        /*0030*/ 	.string	"-arch sm_90a -m 64 "



//--------------------- .note.nv.cuinfo           --------------------------
	.section	.note.nv.cuinfo,"",@"SHT_NOTE"
	.sectionflags	@"SHF_NOTE_NV_CUINFO"
        /*0018*/ 	.short	0x0002
        /*001a*/ 	.short	0x005a
        /*001c*/ 	.short	0x0082
	.zero		2


//--------------------- .nv.info                  --------------------------
	.section	.nv.info,"",@"SHT_CUDA_INFO"
	.align	4


	//----- nvinfo : EIATTR_REGCOUNT
	.align		4
        /*0000*/ 	.byte	0x04, 0x2f
        /*0002*/ 	.short	(.L_15 - .L_14)
	.align		4
.L_14:
        /*0004*/ 	.word	index@(_ZN7cutlass13device_kernelINS_4gemm6kernel13GemmUniversalIN4cute5tupleIJiiiiEEENS1_10collective13CollectiveMmaINS1_34MainloopSm90TmaGmmaWarpSpecializedILi18ENS5_IJNS4_1CILi1EEESB_SB_EEENS1_35KernelTmaWarpSpecializedCooperativeEEENS5_IJNSA_ILi128EEENSA_ILi64EEENSA_ILi32EEEEEENS_6half_tENS5_IJlSB_lEEESJ_SK_NS4_8TiledMMAINS4_8MMA_AtomIJNS4_4SM904GMMA25MMA_64x64x16_F32F16F16_SSILNSO_5MajorE0ELSQ_0ELNSO_7ScaleInE1ELSR_1EEEEEENS4_6LayoutINS5_IJNSA_ILi2EEESB_SB_EEENS5_IJSB_NSA_ILi0EEESX_EEEEENS5_IJNS4_10UnderscoreES10_S10_EEEEENS4_13SM90_TMA_LOADENS4_14ComposedLayoutINS4_7SwizzleILi2ELi4ELi3EEENS4_18smem_ptr_flag_bitsILi16EEENSU_INS5_IJNSA_ILi8EEESH_EEENS5_IJSH_SB_EEEEEEEvNS4_8identityES13_S1D_vS1E_EENS_8epilogue10collective6detail29Sm90TmaWarpSpecializedAdapterINS1H_15DefaultEpilogueISJ_SK_SK_NS1G_6thread17LinearCombinationISJ_Li1EffLNS1L_9ScaleType4KindE0ELNS_15FloatRoundStyleE2ESJ_EENS1_15EpilogueDefaultEEEEEvvEEEEvNT_6ParamsE)
        /*0008*/ 	.word	0x000000a8


	//----- nvinfo : EIATTR_FRAME_SIZE
	.align		4
.L_15:
        /*000c*/ 	.byte	0x04, 0x11
        /*000e*/ 	.short	(.L_17 - .L_16)
	.align		4
.L_16:
        /*0010*/ 	.word	index@(_ZN7cutlass13device_kernelINS_4gemm6kernel13GemmUniversalIN4cute5tupleIJiiiiEEENS1_10collective13CollectiveMmaINS1_34MainloopSm90TmaGmmaWarpSpecializedILi18ENS5_IJNS4_1CILi1EEESB_SB_EEENS1_35KernelTmaWarpSpecializedCooperativeEEENS5_IJNSA_ILi128EEENSA_ILi64EEENSA_ILi32EEEEEENS_6half_tENS5_IJlSB_lEEESJ_SK_NS4_8TiledMMAINS4_8MMA_AtomIJNS4_4SM904GMMA25MMA_64x64x16_F32F16F16_SSILNSO_5MajorE0ELSQ_0ELNSO_7ScaleInE1ELSR_1EEEEEENS4_6LayoutINS5_IJNSA_ILi2EEESB_SB_EEENS5_IJSB_NSA_ILi0EEESX_EEEEENS5_IJNS4_10UnderscoreES10_S10_EEEEENS4_13SM90_TMA_LOADENS4_14ComposedLayoutINS4_7SwizzleILi2ELi4ELi3EEENS4_18smem_ptr_flag_bitsILi16EEENSU_INS5_IJNSA_ILi8EEESH_EEENS5_IJSH_SB_EEEEEEEvNS4_8identityES13_S1D_vS1E_EENS_8epilogue10collective6detail29Sm90TmaWarpSpecializedAdapterINS1H_15DefaultEpilogueISJ_SK_SK_NS1G_6thread17LinearCombinationISJ_Li1EffLNS1L_9ScaleType4KindE0ELNS_15FloatRoundStyleE2ESJ_EENS1_15EpilogueDefaultEEEEEvvEEEEvNT_6ParamsE)
        /*0014*/ 	.word	0x00000000


	//----- nvinfo : EIATTR_MIN_STACK_SIZE
	.align		4
.L_17:
        /*0018*/ 	.byte	0x04, 0x12
        /*001a*/ 	.short	(.L_19 - .L_18)
	.align		4
.L_18:
        /*001c*/ 	.word	index@(_ZN7cutlass13device_kernelINS_4gemm6kernel13GemmUniversalIN4cute5tupleIJiiiiEEENS1_10collective13CollectiveMmaINS1_34MainloopSm90TmaGmmaWarpSpecializedILi18ENS5_IJNS4_1CILi1EEESB_SB_EEENS1_35KernelTmaWarpSpecializedCooperativeEEENS5_IJNSA_ILi128EEENSA_ILi64EEENSA_ILi32EEEEEENS_6half_tENS5_IJlSB_lEEESJ_SK_NS4_8TiledMMAINS4_8MMA_AtomIJNS4_4SM904GMMA25MMA_64x64x16_F32F16F16_SSILNSO_5MajorE0ELSQ_0ELNSO_7ScaleInE1ELSR_1EEEEEENS4_6LayoutINS5_IJNSA_ILi2EEESB_SB_EEENS5_IJSB_NSA_ILi0EEESX_EEEEENS5_IJNS4_10UnderscoreES10_S10_EEEEENS4_13SM90_TMA_LOADENS4_14ComposedLayoutINS4_7SwizzleILi2ELi4ELi3EEENS4_18smem_ptr_flag_bitsILi16EEENSU_INS5_IJNSA_ILi8EEESH_EEENS5_IJSH_SB_EEEEEEEvNS4_8identityES13_S1D_vS1E_EENS_8epilogue10collective6detail29Sm90TmaWarpSpecializedAdapterINS1H_15DefaultEpilogueISJ_SK_SK_NS1G_6thread17LinearCombinationISJ_Li1EffLNS1L_9ScaleType4KindE0ELNS_15FloatRoundStyleE2ESJ_EENS1_15EpilogueDefaultEEEEEvvEEEEvNT_6ParamsE)
        /*0020*/ 	.word	0x00000000
.L_19:


//--------------------- .nv.compat                --------------------------
	.section	.nv.compat,"",@"SHT_CUDA_COMPAT_INFO"
	.align	4
        /*0000*/ 	.byte	0x02, 0x09, 0x01, 0x00, 0x02, 0x02, 0x04, 0x00, 0x02, 0x05, 0x05, 0x00, 0x03, 0x07, 0x01, 0x01
        /*0010*/ 	.byte	0x02, 0x03, 0x01, 0x00, 0x02, 0x06, 0x01, 0x00, 0x04, 0x0b, 0x08, 0x00, 0x00, 0x00, 0x00, 0x00
        /*0020*/ 	.byte	0x00, 0x00, 0x00, 0x00


//--------------------- .nv.info._ZN7cutlass13device_kernelINS_4gemm6kernel13GemmUniversalIN4cute5tupleIJiiiiEEENS1_10collective13CollectiveMmaINS1_34MainloopSm90TmaGmmaWarpSpecializedILi18ENS5_IJNS4_1CILi1EEESB_SB_EEENS1_35KernelTmaWarpSpecializedCooperativeEEENS5_IJNSA_ILi128EEENSA_ILi64EEENSA_ILi32EEEEEENS_6half_tENS5_IJlSB_lEEESJ_SK_NS4_8TiledMMAINS4_8MMA_AtomIJNS4_4SM904GMMA25MMA_64x64x16_F32F16F16_SSILNSO_5MajorE0ELSQ_0ELNSO_7ScaleInE1ELSR_1EEEEEENS4_6LayoutINS5_IJNSA_ILi2EEESB_SB_EEENS5_IJSB_NSA_ILi0EEESX_EEEEENS5_IJNS4_10UnderscoreES10_S10_EEEEENS4_13SM90_TMA_LOADENS4_14ComposedLayoutINS4_7SwizzleILi2ELi4ELi3EEENS4_18smem_ptr_flag_bitsILi16EEENSU_INS5_IJNSA_ILi8EEESH_EEENS5_IJSH_SB_EEEEEEEvNS4_8identityES13_S1D_vS1E_EENS_8epilogue10collective6detail29Sm90TmaWarpSpecializedAdapterINS1H_15DefaultEpilogueISJ_SK_SK_NS1G_6thread17LinearCombinationISJ_Li1EffLNS1L_9ScaleType4KindE0ELNS_15FloatRoundStyleE2ESJ_EENS1_15EpilogueDefaultEEEEEvvEEEEvNT_6ParamsE --------------------------
	.section	.nv.info._ZN7cutlass13device_kernelINS_4gemm6kernel13GemmUniversalIN4cute5tupleIJiiiiEEENS1_10collective13CollectiveMmaINS1_34MainloopSm90TmaGmmaWarpSpecializedILi18ENS5_IJNS4_1CILi1EEESB_SB_EEENS1_35KernelTmaWarpSpecializedCooperativeEEENS5_IJNSA_ILi128EEENSA_ILi64EEENSA_ILi32EEEEEENS_6half_tENS5_IJlSB_lEEESJ_SK_NS4_8TiledMMAINS4_8MMA_AtomIJNS4_4SM904GMMA25MMA_64x64x16_F32F16F16_SSILNSO_5MajorE0ELSQ_0ELNSO_7ScaleInE1ELSR_1EEEEEENS4_6LayoutINS5_IJNSA_ILi2EEESB_SB_EEENS5_IJSB_NSA_ILi0EEESX_EEEEENS5_IJNS4_10UnderscoreES10_S10_EEEEENS4_13SM90_TMA_LOADENS4_14ComposedLayoutINS4_7SwizzleILi2ELi4ELi3EEENS4_18smem_ptr_flag_bitsILi16EEENSU_INS5_IJNSA_ILi8EEESH_EEENS5_IJSH_SB_EEEEEEEvNS4_8identityES13_S1D_vS1E_EENS_8epilogue10collective6detail29Sm90TmaWarpSpecializedAdapterINS1H_15DefaultEpilogueISJ_SK_SK_NS1G_6thread17LinearCombinationISJ_Li1EffLNS1L_9ScaleType4KindE0ELNS_15FloatRoundStyleE2ESJ_EENS1_15EpilogueDefaultEEEEEvvEEEEvNT_6ParamsE,"",@"SHT_CUDA_INFO"
	.sectionflags	@""
	.align	4


	//----- nvinfo : EIATTR_CUDA_API_VERSION
	.align		4
        /*0000*/ 	.byte	0x04, 0x37
        /*0002*/ 	.short	(.L_21 - .L_20)
.L_20:
        /*0004*/ 	.word	0x00000082


	//----- nvinfo : EIATTR_KPARAM_INFO
	.align		4
.L_21:
        /*0008*/ 	.byte	0x04, 0x17
        /*000a*/ 	.short	(.L_23 - .L_22)
.L_22:
        /*000c*/ 	.word	0x00000000
        /*0010*/ 	.short	0x0000
        /*0012*/ 	.short	0x0070
        /*0014*/ 	.byte	0x00, 0xf0, 0x01, 0x10


	//----- nvinfo : EIATTR_SPARSE_MMA_MASK
	.align		4
.L_23:
        /*0018*/ 	.byte	0x03, 0x50
        /*001a*/ 	.short	0x0000


	//----- nvinfo : EIATTR_MAXREG_COUNT
	.align		4
        /*001c*/ 	.byte	0x03, 0x1b
        /*001e*/ 	.short	0x00a8


	//----- nvinfo : EIATTR_NUM_BARRIERS
	.align		4
        /*0020*/ 	.byte	0x02, 0x4c
        /*0022*/ 	.byte	0x01
	.zero		1


	//----- nvinfo : EIATTR_EXTERNS
	.align		4
        /*0024*/ 	.byte	0x04, 0x0f
        /*0026*/ 	.short	(.L_25 - .L_24)


	//   ....[0]....
	.align		4
.L_24:
        /*0028*/ 	.word	index@(__assertfail)


	//----- nvinfo : EIATTR_MERCURY_ISA_VERSION
	.align		4
.L_25:
        /*002c*/ 	.byte	0x03, 0x5f
        /*002e*/ 	.short	0x0101


	//----- nvinfo : EIATTR_INT_WARP_WIDE_INSTR_OFFSETS
	.align		4
        /*0030*/ 	.byte	0x04, 0x31
        /*0032*/ 	.short	(.L_27 - .L_26)


	//   ....[0]....
.L_26:
        /*0034*/ 	.word	0x000005a0


	//   ....[1]....
        /*0038*/ 	.word	0x000005d0


	//   ....[2]....
        /*003c*/ 	.word	0x000006b0


	//----- nvinfo : EIATTR_COOP_GROUP_MASK_REGIDS
	.align		4
.L_27:
        /*0040*/ 	.byte	0x04, 0x29
        /*0042*/ 	.short	(.L_29 - .L_28)


	//   ....[0]....
.L_28:
        /*0044*/ 	.word	0xffffffff


	//   ....[1]....
        /*0048*/ 	.word	0xffffffff


	//   ....[2]....
        /*004c*/ 	.word	0xffffffff


	//   ....[3]....
        /*0050*/ 	.word	0xffffffff


	//   ....[4]....
        /*0054*/ 	.word	0xffffffff


	//----- nvinfo : EIATTR_COOP_GROUP_INSTR_OFFSETS
	.align		4
.L_29:
        /*0058*/ 	.byte	0x04, 0x28
        /*005a*/ 	.short	(.L_31 - .L_30)


	//   ....[0]....
.L_30:
        /*005c*/ 	.word	0x00000060


	//   ....[1]....
        /*0060*/ 	.word	0x00000070


	//   ....[2]....
        /*0064*/ 	.word	0x00000130


	//   ....[3]....
        /*0068*/ 	.word	0x000004b0


	//   ....[4]....
        /*006c*/ 	.word	0x00001160


	//----- nvinfo : EIATTR_REG_RECONFIG
	.align		4
.L_31:
        /*0070*/ 	.byte	0x01, 0x54
	.zero		2


	//----- nvinfo : EIATTR_SYSCALL_OFFSETS
	.align		4
        /*0074*/ 	.byte	0x04, 0x46
        /*0076*/ 	.short	(.L_33 - .L_32)


	//   ....[0]....
.L_32:
        /*0078*/ 	.word	0x00001320


	//----- nvinfo : EIATTR_MBARRIER_INSTR_OFFSETS
	.align		4
.L_33:
        /*007c*/ 	.byte	0x04, 0x39
        /*007e*/ 	.short	(.L_35 - .L_34)


	//   ....[0]....
.L_34:
        /*0080*/ 	.word	0x00000250
        /*0084*/ 	.word	0x000000ff
        /*0088*/ 	.word	0x00000000
        /*008c*/ 	.short	0x0100
        /*008e*/ 	.byte	0x08
	.zero		1


	//   ....[1]....
        /*0090*/ 	.word	0x00000260
        /*0094*/ 	.word	0x000000ff
        /*0098*/ 	.word	0x00000090
        /*009c*/ 	.short	0x0100
        /*009e*/ 	.byte	0x08
	.zero		1


	//   ....[2]....
        /*00a0*/ 	.word	0x00000270
        /*00a4*/ 	.word	0x000000ff
        /*00a8*/ 	.word	0x00000008
        /*00ac*/ 	.short	0x0100
        /*00ae*/ 	.byte	0x08
	.zero		1


	//   ....[3]....
        /*00b0*/ 	.word	0x00000280
        /*00b4*/ 	.word	0x000000ff
        /*00b8*/ 	.word	0x00000098
        /*00bc*/ 	.short	0x0100
        /*00be*/ 	.byte	0x08
	.zero		1


	//   ....[4]....
        /*00c0*/ 	.word	0x00000290
        /*00c4*/ 	.word	0x000000ff
        /*00c8*/ 	.word	0x00000010
        /*00cc*/ 	.short	0x0100
        /*00ce*/ 	.byte	0x08
	.zero		1


	//   ....[5]....
        /*00d0*/ 	.word	0x000002a0
        /*00d4*/ 	.word	0x000000ff
        /*00d8*/ 	.word	0x000000a0
        /*00dc*/ 	.short	0x0100
        /*00de*/ 	.byte	0x08
	.zero		1


	//   ....[6]....
        /*00e0*/ 	.word	0x000002b0
        /*00e4*/ 	.word	0x000000ff
        /*00e8*/ 	.word	0x00000018
        /*00ec*/ 	.short	0x0100
        /*00ee*/ 	.byte	0x08
	.zero		1


	//   ....[7]....
        /*00f0*/ 	.word	0x000002c0
        /*00f4*/ 	.word	0x000000ff
        /*00f8*/ 	.word	0x000000a8
        /*00fc*/ 	.short	0x0100
        /*00fe*/ 	.byte	0x08
	.zero		1


	//   ....[8]....
        /*0100*/ 	.word	0x000002d0
        /*0104*/ 	.word	0x000000ff
        /*0108*/ 	.word	0x00000020
        /*010c*/ 	.short	0x0100
        /*010e*/ 	.byte	0x08
	.zero		1


	//   ....[9]....
        /*0110*/ 	.word	0x000002e0
        /*0114*/ 	.word	0x000000ff
        /*0118*/ 	.word	0x000000b0
        /*011c*/ 	.short	0x0100
        /*011e*/ 	.byte	0x08
	.zero		1


	//   ....[10]....
        /*0120*/ 	.word	0x000002f0
        /*0124*/ 	.word	0x000000ff
        /*0128*/ 	.word	0x00000028
        /*012c*/ 	.short	0x0100
        /*012e*/ 	.byte	0x08
	.zero		1


	//   ....[11]....
        /*0130*/ 	.word	0x00000300
        /*0134*/ 	.word	0x000000ff
        /*0138*/ 	.word	0x000000b8
        /*013c*/ 	.short	0x0100
        /*013e*/ 	.byte	0x08
	.zero		1


	//   ....[12]....
        /*0140*/ 	.word	0x00000310
        /*0144*/ 	.word	0x000000ff
        /*0148*/ 	.word	0x00000030
        /*014c*/ 	.short	0x0100
        /*014e*/ 	.byte	0x08
	.zero		1


	//   ....[13]....
        /*0150*/ 	.word	0x00000320
        /*0154*/ 	.word	0x000000ff
        /*0158*/ 	.word	0x000000c0
        /*015c*/ 	.short	0x0100
        /*015e*/ 	.byte	0x08
	.zero		1


	//   ....[14]....
        /*0160*/ 	.word	0x00000330
        /*0164*/ 	.word	0x000000ff
        /*0168*/ 	.word	0x00000038
        /*016c*/ 	.short	0x0100
        /*016e*/ 	.byte	0x08
	.zero		1


	//   ....[15]....
        /*0170*/ 	.word	0x00000340
        /*0174*/ 	.word	0x000000ff
        /*0178*/ 	.word	0x000000c8
        /*017c*/ 	.short	0x0100
        /*017e*/ 	.byte	0x08
	.zero		1


	//   ....[16]....
        /*0180*/ 	.word	0x00000350
        /*0184*/ 	.word	0x000000ff
        /*0188*/ 	.word	0x00000040
        /*018c*/ 	.short	0x0100
        /*018e*/ 	.byte	0x08
	.zero		1


	//   ....[17]....
        /*0190*/ 	.word	0x00000360
        /*0194*/ 	.word	0x000000ff
        /*0198*/ 	.word	0x000000d0
        /*019c*/ 	.short	0x0100
        /*019e*/ 	.byte	0x08
	.zero		1


	//   ....[18]....
        /*01a0*/ 	.word	0x00000370
        /*01a4*/ 	.word	0x000000ff
        /*01a8*/ 	.word	0x00000048
        /*01ac*/ 	.short	0x0100
        /*01ae*/ 	.byte	0x08
	.zero		1


	//   ....[19]....
        /*01b0*/ 	.word	0x00000380
        /*01b4*/ 	.word	0x000000ff
        /*01b8*/ 	.word	0x000000d8
        /*01bc*/ 	.short	0x0100
        /*01be*/ 	.byte	0x08
	.zero		1


	//   ....[20]....
        /*01c0*/ 	.word	0x00000390
        /*01c4*/ 	.word	0x000000ff
        /*01c8*/ 	.word	0x00000050
        /*01cc*/ 	.short	0x0100
        /*01ce*/ 	.byte	0x08
	.zero		1


	//   ....[21]....
        /*01d0*/ 	.word	0x000003a0
        /*01d4*/ 	.word	0x000000ff
        /*01d8*/ 	.word	0x000000e0
        /*01dc*/ 	.short	0x0100
        /*01de*/ 	.byte	0x08
	.zero		1


	//   ....[22]....
        /*01e0*/ 	.word	0x000003b0
        /*01e4*/ 	.word	0x000000ff
        /*01e8*/ 	.word	0x00000058
        /*01ec*/ 	.short	0x0100
        /*01ee*/ 	.byte	0x08
	.zero		1


	//   ....[23]....
        /*01f0*/ 	.word	0x000003c0
        /*01f4*/ 	.word	0x000000ff
        /*01f8*/ 	.word	0x000000e8
        /*01fc*/ 	.short	0x0100
        /*01fe*/ 	.byte	0x08
	.zero		1


	//   ....[24]....
        /*0200*/ 	.word	0x000003d0
        /*0204*/ 	.word	0x000000ff
        /*0208*/ 	.word	0x00000060
        /*020c*/ 	.short	0x0100
        /*020e*/ 	.byte	0x08
	.zero		1


	//   ....[25]....
        /*0210*/ 	.word	0x000003e0
        /*0214*/ 	.word	0x000000ff
        /*0218*/ 	.word	0x000000f0
        /*021c*/ 	.short	0x0100
        /*021e*/ 	.byte	0x08
	.zero		1


	//   ....[26]....
        /*0220*/ 	.word	0x000003f0
        /*0224*/ 	.word	0x000000ff
        /*0228*/ 	.word	0x00000068
        /*022c*/ 	.short	0x0100
        /*022e*/ 	.byte	0x08
	.zero		1


	//   ....[27]....
        /*0230*/ 	.word	0x00000400
        /*0234*/ 	.word	0x000000ff
        /*0238*/ 	.word	0x000000f8
        /*023c*/ 	.short	0x0100
        /*023e*/ 	.byte	0x08
	.zero		1


	//   ....[28]....
        /*0240*/ 	.word	0x00000410
        /*0244*/ 	.word	0x000000ff
        /*0248*/ 	.word	0x00000070
        /*024c*/ 	.short	0x0100
        /*024e*/ 	.byte	0x08
	.zero		1


	//   ....[29]....
        /*0250*/ 	.word	0x00000420
        /*0254*/ 	.word	0x000000ff
        /*0258*/ 	.word	0x00000100
        /*025c*/ 	.short	0x0100
        /*025e*/ 	.byte	0x08
	.zero		1


	//   ....[30]....
        /*0260*/ 	.word	0x00000430
        /*0264*/ 	.word	0x000000ff
        /*0268*/ 	.word	0x00000078
        /*026c*/ 	.short	0x0100
        /*026e*/ 	.byte	0x08
	.zero		1


	//   ....[31]....
        /*0270*/ 	.word	0x00000440
        /*0274*/ 	.word	0x000000ff
        /*0278*/ 	.word	0x00000108
        /*027c*/ 	.short	0x0100
        /*027e*/ 	.byte	0x08
	.zero		1


	//   ....[32]....
        /*0280*/ 	.word	0x00000450
        /*0284*/ 	.word	0x000000ff
        /*0288*/ 	.word	0x00000080
        /*028c*/ 	.short	0x0100
        /*028e*/ 	.byte	0x08
	.zero		1


	//   ....[33]....
        /*0290*/ 	.word	0x00000460
        /*0294*/ 	.word	0x000000ff
        /*0298*/ 	.word	0x00000110
        /*029c*/ 	.short	0x0100
        /*029e*/ 	.byte	0x08
	.zero		1


	//   ....[34]....
        /*02a0*/ 	.word	0x00000470
        /*02a4*/ 	.word	0x000000ff
        /*02a8*/ 	.word	0x00000088
        /*02ac*/ 	.short	0x0100
        /*02ae*/ 	.byte	0x08
	.zero		1


	//   ....[35]....
        /*02b0*/ 	.word	0x00000480
        /*02b4*/ 	.word	0x000000ff
        /*02b8*/ 	.word	0x00000118
        /*02bc*/ 	.short	0x0100
        /*02be*/ 	.byte	0x08
	.zero		1


	//   ....[36]....
        /*02c0*/ 	.word	0x00000720
        /*02c4*/ 	.word	0x000000ff
        /*02c8*/ 	.word	0x00000130
        /*02cc*/ 	.short	0x0100
        /*02ce*/ 	.byte	0x06
	.zero		1


	//   ....[37]....
        /*02d0*/ 	.word	0x00000780
        /*02d4*/ 	.word	0x000000ff
        /*02d8*/ 	.word	0x00000138
        /*02dc*/ 	.short	0x0100
        /*02de*/ 	.byte	0x06
	.zero		1


	//   ....[38]....
        /*02e0*/ 	.word	0x000013a0
        /*02e4*/ 	.word	0x00000003
        /*02e8*/ 	.word	0x00000000
        /*02ec*/ 	.short	0x010a
        /*02ee*/ 	.byte	0x3f
	.zero		1


	//   ....[39]....
        /*02f0*/ 	.word	0x000013e0
        /*02f4*/ 	.word	0x00000003
        /*02f8*/ 	.word	0x00000000
        /*02fc*/ 	.short	0x010a
        /*02fe*/ 	.byte	0x3f
	.zero		1


	//   ....[40]....
        /*0300*/ 	.word	0x00001680
        /*0304*/ 	.word	0x000000ff
        /*0308*/ 	.word	0x00000000
        /*030c*/ 	.short	0x010a
        /*030e*/ 	.byte	0x04
	.zero		1


	//   ....[41]....
        /*0310*/ 	.word	0x000016c0
        /*0314*/ 	.word	0x000000ff
        /*0318*/ 	.word	0x00000000
        /*031c*/ 	.short	0x010a
        /*031e*/ 	.byte	0x04
	.zero		1


	//   ....[42]....
        /*0320*/ 	.word	0x00001820
        /*0324*/ 	.word	0x000000ff
        /*0328*/ 	.word	0x00000000
        /*032c*/ 	.short	0x0101
        /*032e*/ 	.byte	0x04
	.zero		1


	//   ....[43]....
        /*0330*/ 	.word	0x00001a20
        /*0334*/ 	.word	0x000000ff
        /*0338*/ 	.word	0x00000000
        /*033c*/ 	.short	0x0101
        /*033e*/ 	.byte	0x06
	.zero		1


	//   ....[44]....
        /*0340*/ 	.word	0x00004fb0
        /*0344*/ 	.word	0x0000000e
        /*0348*/ 	.word	0x00000090
        /*034c*/ 	.short	0x010a
        /*034e*/ 	.byte	0x3f
	.zero		1


	//   ....[45]....
        /*0350*/ 	.word	0x00005330
        /*0354*/ 	.word	0x00000006
        /*0358*/ 	.word	0x00000138
        /*035c*/ 	.short	0x0101
        /*035e*/ 	.byte	0x3f
	.zero		1


	//   ....[46]....
        /*0360*/ 	.word	0x00005a60
        /*0364*/ 	.word	0x00000007
        /*0368*/ 	.word	0x00000000
        /*036c*/ 	.short	0x010a
        /*036e*/ 	.byte	0x3f
	.zero		1


	//   ....[47]....
        /*0370*/ 	.word	0x00005ae0
        /*0374*/ 	.word	0x00000009
        /*0378*/ 	.word	0x00000000
        /*037c*/ 	.short	0x010a
        /*037e*/ 	.byte	0x3f
	.zero		1


	//   ....[48]....
        /*0380*/ 	.word	0x00005b70
        /*0384*/ 	.word	0x00000006
        /*0388*/ 	.word	0x00000000
        /*038c*/ 	.short	0x010a
        /*038e*/ 	.byte	0x3f
	.zero		1


	//   ....[49]....
        /*0390*/ 	.word	0x00005c00
        /*0394*/ 	.word	0x00000009
        /*0398*/ 	.word	0x00000000
        /*039c*/ 	.short	0x010a
        /*039e*/ 	.byte	0x3f
	.zero		1


	//   ....[50]....
        /*03a0*/ 	.word	0x00005c90
        /*03a4*/ 	.word	0x00000006
        /*03a8*/ 	.word	0x00000000
        /*03ac*/ 	.short	0x010a
        /*03ae*/ 	.byte	0x3f
	.zero		1


	//   ....[51]....
        /*03b0*/ 	.word	0x00005d20
        /*03b4*/ 	.word	0x00000009
        /*03b8*/ 	.word	0x00000000
        /*03bc*/ 	.short	0x010a
        /*03be*/ 	.byte	0x3f
	.zero		1


	//   ....[52]....
        /*03c0*/ 	.word	0x00005db0
        /*03c4*/ 	.word	0x00000006
        /*03c8*/ 	.word	0x00000000
        /*03cc*/ 	.short	0x010a
        /*03ce*/ 	.byte	0x3f
	.zero		1


	//   ....[53]....
        /*03d0*/ 	.word	0x00005e40
        /*03d4*/ 	.word	0x00000009
        /*03d8*/ 	.word	0x00000000
        /*03dc*/ 	.short	0x010a
        /*03de*/ 	.byte	0x3f
	.zero		1


	//   ....[54]....
        /*03e0*/ 	.word	0x00005ed0
        /*03e4*/ 	.word	0x00000006
        /*03e8*/ 	.word	0x00000000
        /*03ec*/ 	.short	0x010a
        /*03ee*/ 	.byte	0x3f
	.zero		1


	//   ....[55]....
        /*03f0*/ 	.word	0x00005f60
        /*03f4*/ 	.word	0x00000009
        /*03f8*/ 	.word	0x00000000
        /*03fc*/ 	.short	0x010a
        /*03fe*/ 	.byte	0x3f
	.zero		1


	//   ....[56]....
        /*0400*/ 	.word	0x00005ff0
        /*0404*/ 	.word	0x00000006
        /*0408*/ 	.word	0x00000000
        /*040c*/ 	.short	0x010a
        /*040e*/ 	.byte	0x3f
	.zero		1


	//   ....[57]....
        /*0410*/ 	.word	0x00006080
        /*0414*/ 	.word	0x00000009
        /*0418*/ 	.word	0x00000000
        /*041c*/ 	.short	0x010a
        /*041e*/ 	.byte	0x3f
	.zero		1


	//   ....[58]....
        /*0420*/ 	.word	0x00006110
        /*0424*/ 	.word	0x00000006
        /*0428*/ 	.word	0x00000000
        /*042c*/ 	.short	0x010a
        /*042e*/ 	.byte	0x3f
	.zero		1


	//   ....[59]....
        /*0430*/ 	.word	0x000061a0
        /*0434*/ 	.word	0x00000009
        /*0438*/ 	.word	0x00000000
        /*043c*/ 	.short	0x010a
        /*043e*/ 	.byte	0x3f
	.zero		1


	//   ....[60]....
        /*0440*/ 	.word	0x00006230
        /*0444*/ 	.word	0x00000006
        /*0448*/ 	.word	0x00000000
        /*044c*/ 	.short	0x010a
        /*044e*/ 	.byte	0x3f
	.zero		1


	//   ....[61]....
        /*0450*/ 	.word	0x000062c0
        /*0454*/ 	.word	0x00000009
        /*0458*/ 	.word	0x00000000
        /*045c*/ 	.short	0x010a
        /*045e*/ 	.byte	0x3f
	.zero		1


	//   ....[62]....
        /*0460*/ 	.word	0x00006350
        /*0464*/ 	.word	0x00000006
        /*0468*/ 	.word	0x00000000
        /*046c*/ 	.short	0x010a
        /*046e*/ 	.byte	0x3f
	.zero		1


	//   ....[63]....
        /*0470*/ 	.word	0x000063e0
        /*0474*/ 	.word	0x00000003
        /*0478*/ 	.word	0x00000000
        /*047c*/ 	.short	0x010a
        /*047e*/ 	.byte	0x3f
	.zero		1


	//   ....[64]....
        /*0480*/ 	.word	0x00006440
        /*0484*/ 	.word	0x00000003
        /*0488*/ 	.word	0x00000000
        /*048c*/ 	.short	0x010a
        /*048e*/ 	.byte	0x3f
	.zero		1


	//   ....[65]....
        /*0490*/ 	.word	0x000064a0
        /*0494*/ 	.word	0x00000004
        /*0498*/ 	.word	0x00000000
        /*049c*/ 	.short	0x010a
        /*049e*/ 	.byte	0x3f
	.zero		1


	//   ....[66]....
        /*04a0*/ 	.word	0x00006570
        /*04a4*/ 	.word	0x0000000e
        /*04a8*/ 	.word	0x00000090
        /*04ac*/ 	.short	0x010a
        /*04ae*/ 	.byte	0x3f
	.zero		1


	//   ....[67]....
        /*04b0*/ 	.word	0x00006640
        /*04b4*/ 	.word	0x00000007
        /*04b8*/ 	.word	0x00000000
        /*04bc*/ 	.short	0x010a
        /*04be*/ 	.byte	0x3f
	.zero		1


	//   ....[68]....
        /*04c0*/ 	.word	0x00006690
        /*04c4*/ 	.word	0x00000009
        /*04c8*/ 	.word	0x00000000
        /*04cc*/ 	.short	0x010a
        /*04ce*/ 	.byte	0x3f
	.zero		1


	//   ....[69]....
        /*04d0*/ 	.word	0x000066e0
        /*04d4*/ 	.word	0x00000006
        /*04d8*/ 	.word	0x00000000
        /*04dc*/ 	.short	0x010a
        /*04de*/ 	.byte	0x3f
	.zero		1


	//   ....[70]....
        /*04e0*/ 	.word	0x00006730
        /*04e4*/ 	.word	0x00000009
        /*04e8*/ 	.word	0x00000000
        /*04ec*/ 	.short	0x010a
        /*04ee*/ 	.byte	0x3f
	.zero		1


	//   ....[71]....
        /*04f0*/ 	.word	0x00006780
        /*04f4*/ 	.word	0x00000006
        /*04f8*/ 	.word	0x00000000
        /*04fc*/ 	.short	0x010a
        /*04fe*/ 	.byte	0x3f
	.zero		1


	//   ....[72]....
        /*0500*/ 	.word	0x000067d0
        /*0504*/ 	.word	0x00000009
        /*0508*/ 	.word	0x00000000
        /*050c*/ 	.short	0x010a
        /*050e*/ 	.byte	0x3f
	.zero		1


	//   ....[73]....
        /*0510*/ 	.word	0x00006820
        /*0514*/ 	.word	0x00000006
        /*0518*/ 	.word	0x00000000
        /*051c*/ 	.short	0x010a
        /*051e*/ 	.byte	0x3f
	.zero		1


	//   ....[74]....
        /*0520*/ 	.word	0x00006870
        /*0524*/ 	.word	0x00000009
        /*0528*/ 	.word	0x00000000
        /*052c*/ 	.short	0x010a
        /*052e*/ 	.byte	0x3f
	.zero		1


	//   ....[75]....
        /*0530*/ 	.word	0x000068c0
        /*0534*/ 	.word	0x00000006
        /*0538*/ 	.word	0x00000000
        /*053c*/ 	.short	0x010a
        /*053e*/ 	.byte	0x3f
	.zero		1


	//   ....[76]....
        /*0540*/ 	.word	0x00006910
        /*0544*/ 	.word	0x00000009
        /*0548*/ 	.word	0x00000000
        /*054c*/ 	.short	0x010a
        /*054e*/ 	.byte	0x3f
	.zero		1


	//   ....[77]....
        /*0550*/ 	.word	0x00006960
        /*0554*/ 	.word	0x00000006
        /*0558*/ 	.word	0x00000000
        /*055c*/ 	.short	0x010a
        /*055e*/ 	.byte	0x3f
	.zero		1


	//   ....[78]....
        /*0560*/ 	.word	0x000069b0
        /*0564*/ 	.word	0x00000009
        /*0568*/ 	.word	0x00000000
        /*056c*/ 	.short	0x010a
        /*056e*/ 	.byte	0x3f
	.zero		1


	//   ....[79]....
        /*0570*/ 	.word	0x00006a00
        /*0574*/ 	.word	0x00000006
        /*0578*/ 	.word	0x00000000
        /*057c*/ 	.short	0x010a
        /*057e*/ 	.byte	0x3f
	.zero		1


	//   ....[80]....
        /*0580*/ 	.word	0x00006a50
        /*0584*/ 	.word	0x00000009
        /*0588*/ 	.word	0x00000000
        /*058c*/ 	.short	0x010a
        /*058e*/ 	.byte	0x3f
	.zero		1


	//   ....[81]....
        /*0590*/ 	.word	0x00006aa0
        /*0594*/ 	.word	0x00000006
        /*0598*/ 	.word	0x00000000
        /*059c*/ 	.short	0x010a
        /*059e*/ 	.byte	0x3f
	.zero		1


	//   ....[82]....
        /*05a0*/ 	.word	0x00006af0
        /*05a4*/ 	.word	0x00000009
        /*05a8*/ 	.word	0x00000000
        /*05ac*/ 	.short	0x010a
        /*05ae*/ 	.byte	0x3f
	.zero		1


	//   ....[83]....
        /*05b0*/ 	.word	0x00006b40
        /*05b4*/ 	.word	0x00000006
        /*05b8*/ 	.word	0x00000000
        /*05bc*/ 	.short	0x010a
        /*05be*/ 	.byte	0x3f
	.zero		1


	//----- nvinfo : EIATTR_NUM_MBARRIERS
	.align		4
.L_35:
        /*05c0*/ 	.byte	0x03, 0x38
        /*05c2*/ 	.short	0x0026


	//----- nvinfo : EIATTR_EXIT_INSTR_OFFSETS
	.align		4
        /*05c4*/ 	.byte	0x04, 0x1c
        /*05c6*/ 	.short	(.L_37 - .L_36)


	//   ....[0]....
.L_36:
        /*05c8*/ 	.word	0x000007d0


	//   ....[1]....
        /*05cc*/ 	.word	0x00001090


	//   ....[2]....
        /*05d0*/ 	.word	0x00004620


	//   ....[3]....
        /*05d4*/ 	.word	0x00004c50


	//   ....[4]....
        /*05d8*/ 	.word	0x00006430


	//----- nvinfo : EIATTR_MAX_THREADS
	.align		4
.L_37:
        /*05dc*/ 	.byte	0x04, 0x05
        /*05de*/ 	.short	(.L_39 - .L_38)
.L_38:
        /*05e0*/ 	.word	0x00000180
        /*05e4*/ 	.word	0x00000001
        /*05e8*/ 	.word	0x00000001


	//----- nvinfo : EIATTR_CRS_STACK_SIZE
	.align		4
.L_39:
        /*05ec*/ 	.byte	0x04, 0x1e
        /*05ee*/ 	.short	(.L_41 - .L_40)
.L_40:
        /*05f0*/ 	.word	0x00000000


	//----- nvinfo : EIATTR_CBANK_PARAM_SIZE
	.align		4
.L_41:
        /*05f4*/ 	.byte	0x03, 0x19
        /*05f6*/ 	.short	0x0470


	//----- nvinfo : EIATTR_PARAM_CBANK
	.align		4
        /*05f8*/ 	.byte	0x04, 0x0a
        /*05fa*/ 	.short	(.L_43 - .L_42)
	.align		4
.L_42:
        /*05fc*/ 	.word	index@(.nv.constant0._ZN7cutlass13device_kernelINS_4gemm6kernel13GemmUniversalIN4cute5tupleIJiiiiEEENS1_10collective13CollectiveMmaINS1_34MainloopSm90TmaGmmaWarpSpecializedILi18ENS5_IJNS4_1CILi1EEESB_SB_EEENS1_35KernelTmaWarpSpecializedCooperativeEEENS5_IJNSA_ILi128EEENSA_ILi64EEENSA_ILi32EEEEEENS_6half_tENS5_IJlSB_lEEESJ_SK_NS4_8TiledMMAINS4_8MMA_AtomIJNS4_4SM904GMMA25MMA_64x64x16_F32F16F16_SSILNSO_5MajorE0ELSQ_0ELNSO_7ScaleInE1ELSR_1EEEEEENS4_6LayoutINS5_IJNSA_ILi2EEESB_SB_EEENS5_IJSB_NSA_ILi0EEESX_EEEEENS5_IJNS4_10UnderscoreES10_S10_EEEEENS4_13SM90_TMA_LOADENS4_14ComposedLayoutINS4_7SwizzleILi2ELi4ELi3EEENS4_18smem_ptr_flag_bitsILi16EEENSU_INS5_IJNSA_ILi8EEESH_EEENS5_IJSH_SB_EEEEEEEvNS4_8identityES13_S1D_vS1E_EENS_8epilogue10collective6detail29Sm90TmaWarpSpecializedAdapterINS1H_15DefaultEpilogueISJ_SK_SK_NS1G_6thread17LinearCombinationISJ_Li1EffLNS1L_9ScaleType4KindE0ELNS_15FloatRoundStyleE2ESJ_EENS1_15EpilogueDefaultEEEEEvvEEEEvNT_6ParamsE)
        /*0600*/ 	.short	0x0210
        /*0602*/ 	.short	0x0470


	//----- nvinfo : EIATTR_SW_WAR
	.align		4
.L_43:
        /*0604*/ 	.byte	0x04, 0x36
        /*0606*/ 	.short	(.L_45 - .L_44)
.L_44:
        /*0608*/ 	.word	0x00000008
.L_45:


//--------------------- .nv.callgraph             --------------------------
	.section	.nv.callgraph,"",@"SHT_CUDA_CALLGRAPH"
	.align	4
	.sectionentsize	8
	.align		4
        /*0000*/ 	.word	0x00000000
	.align		4
        /*0004*/ 	.word	0xffffffff
	.align		4
        /*0008*/ 	.word	index@(_ZN7cutlass13device_kernelINS_4gemm6kernel13GemmUniversalIN4cute5tupleIJiiiiEEENS1_10collective13CollectiveMmaINS1_34MainloopSm90TmaGmmaWarpSpecializedILi18ENS5_IJNS4_1CILi1EEESB_SB_EEENS1_35KernelTmaWarpSpecializedCooperativeEEENS5_IJNSA_ILi128EEENSA_ILi64EEENSA_ILi32EEEEEENS_6half_tENS5_IJlSB_lEEESJ_SK_NS4_8TiledMMAINS4_8MMA_AtomIJNS4_4SM904GMMA25MMA_64x64x16_F32F16F16_SSILNSO_5MajorE0ELSQ_0ELNSO_7ScaleInE1ELSR_1EEEEEENS4_6LayoutINS5_IJNSA_ILi2EEESB_SB_EEENS5_IJSB_NSA_ILi0EEESX_EEEEENS5_IJNS4_10UnderscoreES10_S10_EEEEENS4_13SM90_TMA_LOADENS4_14ComposedLayoutINS4_7SwizzleILi2ELi4ELi3EEENS4_18smem_ptr_flag_bitsILi16EEENSU_INS5_IJNSA_ILi8EEESH_EEENS5_IJSH_SB_EEEEEEEvNS4_8identityES13_S1D_vS1E_EENS_8epilogue10collective6detail29Sm90TmaWarpSpecializedAdapterINS1H_15DefaultEpilogueISJ_SK_SK_NS1G_6thread17LinearCombinationISJ_Li1EffLNS1L_9ScaleType4KindE0ELNS_15FloatRoundStyleE2ESJ_EENS1_15EpilogueDefaultEEEEEvvEEEEvNT_6ParamsE)
	.align		4
        /*000c*/ 	.word	index@(__assertfail)
	.align		4
        /*0010*/ 	.word	0x00000000
	.align		4
        /*0014*/ 	.word	0xfffffffe
	.align		4
        /*0018*/ 	.word	0x00000000
	.align		4
        /*001c*/ 	.word	0xfffffffd
	.align		4
        /*0020*/ 	.word	0x00000000
	.align		4
        /*0024*/ 	.word	0xfffffffc


//--------------------- .nv.constant4             --------------------------
	.section	.nv.constant4,"a",@progbits
	.align	8
	.align		8
.nv.constant4:
        /*0000*/ 	.dword	__assertfail
	.align		8
        /*0008*/ 	.dword	__unnamed_1
	.align		8
        /*0010*/ 	.dword	_ZN40_INTERNAL_96227860_4_k_cu_54ec3d6e_196804cuda3std3__45__cpo5beginE
	.align		8
        /*0018*/ 	.dword	_ZN40_INTERNAL_96227860_4_k_cu_54ec3d6e_196804cuda3std3__45__cpo3endE
	.align		8
        /*0020*/ 	.dword	_ZN40_INTERNAL_96227860_4_k_cu_54ec3d6e_196804cuda3std3__45__cpo6cbeginE
	.align		8
        /*0028*/ 	.dword	_ZN40_INTERNAL_96227860_4_k_cu_54ec3d6e_196804cuda3std3__45__cpo4cendE
	.align		8
        /*0030*/ 	.dword	_ZN40_INTERNAL_96227860_4_k_cu_54ec3d6e_196804cuda3std3__442_GLOBAL__N__96227860_4_k_cu_54ec3d6e_196806ignoreE
	.align		8
        /*0038*/ 	.dword	_ZN40_INTERNAL_96227860_4_k_cu_54ec3d6e_196804cuda3std3__419piecewise_constructE
	.align		8
        /*0040*/ 	.dword	_ZN40_INTERNAL_96227860_4_k_cu_54ec3d6e_196804cuda3std3__48in_placeE
	.align		8
        /*0048*/ 	.dword	_ZN40_INTERNAL_96227860_4_k_cu_54ec3d6e_196804cuda3std6ranges3__45__cpo4swapE
	.align		8
        /*0050*/ 	.dword	_ZN40_INTERNAL_96227860_4_k_cu_54ec3d6e_196804cuda3std6ranges3__45__cpo9iter_moveE
	.align		8
        /*0058*/ 	.dword	_ZN40_INTERNAL_96227860_4_k_cu_54ec3d6e_196804cute7productE
	.align		8
        /*0060*/ 	.dword	_ZN40_INTERNAL_96227860_4_k_cu_54ec3d6e_196804cute1_E
	.align		8
        /*0068*/ 	.dword	$str$22
	.align		8
        /*0070*/ 	.dword	$str$23


//--------------------- .text._ZN7cutlass13device_kernelINS_4gemm6kernel13GemmUniversalIN4cute5tupleIJiiiiEEENS1_10collective13CollectiveMmaINS1_34MainloopSm90TmaGmmaWarpSpecializedILi18ENS5_IJNS4_1CILi1EEESB_SB_EEENS1_35KernelTmaWarpSpecializedCooperativeEEENS5_IJNSA_ILi128EEENSA_ILi64EEENSA_ILi32EEEEEENS_6half_tENS5_IJlSB_lEEESJ_SK_NS4_8TiledMMAINS4_8MMA_AtomIJNS4_4SM904GMMA25MMA_64x64x16_F32F16F16_SSILNSO_5MajorE0ELSQ_0ELNSO_7ScaleInE1ELSR_1EEEEEENS4_6LayoutINS5_IJNSA_ILi2EEESB_SB_EEENS5_IJSB_NSA_ILi0EEESX_EEEEENS5_IJNS4_10UnderscoreES10_S10_EEEEENS4_13SM90_TMA_LOADENS4_14ComposedLayoutINS4_7SwizzleILi2ELi4ELi3EEENS4_18smem_ptr_flag_bitsILi16EEENSU_INS5_IJNSA_ILi8EEESH_EEENS5_IJSH_SB_EEEEEEEvNS4_8identityES13_S1D_vS1E_EENS_8epilogue10collective6detail29Sm90TmaWarpSpecializedAdapterINS1H_15DefaultEpilogueISJ_SK_SK_NS1G_6thread17LinearCombinationISJ_Li1EffLNS1L_9ScaleType4KindE0ELNS_15FloatRoundStyleE2ESJ_EENS1_15EpilogueDefaultEEEEEvvEEEEvNT_6ParamsE --------------------------
	.section	.text._ZN7cutlass13device_kernelINS_4gemm6kernel13GemmUniversalIN4cute5tupleIJiiiiEEENS1_10collective13CollectiveMmaINS1_34MainloopSm90TmaGmmaWarpSpecializedILi18ENS5_IJNS4_1CILi1EEESB_SB_EEENS1_35KernelTmaWarpSpecializedCooperativeEEENS5_IJNSA_ILi128EEENSA_ILi64EEENSA_ILi32EEEEEENS_6half_tENS5_IJlSB_lEEESJ_SK_NS4_8TiledMMAINS4_8MMA_AtomIJNS4_4SM904GMMA25MMA_64x64x16_F32F16F16_SSILNSO_5MajorE0ELSQ_0ELNSO_7ScaleInE1ELSR_1EEEEEENS4_6LayoutINS5_IJNSA_ILi2EEESB_SB_EEENS5_IJSB_NSA_ILi0EEESX_EEEEENS5_IJNS4_10UnderscoreES10_S10_EEEEENS4_13SM90_TMA_LOADENS4_14ComposedLayoutINS4_7SwizzleILi2ELi4ELi3EEENS4_18smem_ptr_flag_bitsILi16EEENSU_INS5_IJNSA_ILi8EEESH_EEENS5_IJSH_SB_EEEEEEEvNS4_8identityES13_S1D_vS1E_EENS_8epilogue10collective6detail29Sm90TmaWarpSpecializedAdapterINS1H_15DefaultEpilogueISJ_SK_SK_NS1G_6thread17LinearCombinationISJ_Li1EffLNS1L_9ScaleType4KindE0ELNS_15FloatRoundStyleE2ESJ_EENS1_15EpilogueDefaultEEEEEvvEEEEvNT_6ParamsE,"ax",@progbits
	.align	128
.text._ZN7cutlass13device_kernelINS_4gemm6kernel13GemmUniversalIN4cute5tupleIJiiiiEEENS1_10collective13CollectiveMmaINS1_34MainloopSm90TmaGmmaWarpSpecializedILi18ENS5_IJNS4_1CILi1EEESB_SB_EEENS1_35KernelTmaWarpSpecializedCooperativeEEENS5_IJNSA_ILi128EEENSA_ILi64EEENSA_ILi32EEEEEENS_6half_tENS5_IJlSB_lEEESJ_SK_NS4_8TiledMMAINS4_8MMA_AtomIJNS4_4SM904GMMA25MMA_64x64x16_F32F16F16_SSILNSO_5MajorE0ELSQ_0ELNSO_7ScaleInE1ELSR_1EEEEEENS4_6LayoutINS5_IJNSA_ILi2EEESB_SB_EEENS5_IJSB_NSA_ILi0EEESX_EEEEENS5_IJNS4_10UnderscoreES10_S10_EEEEENS4_13SM90_TMA_LOADENS4_14ComposedLayoutINS4_7SwizzleILi2ELi4ELi3EEENS4_18smem_ptr_flag_bitsILi16EEENSU_INS5_IJNSA_ILi8EEESH_EEENS5_IJSH_SB_EEEEEEEvNS4_8identityES13_S1D_vS1E_EENS_8epilogue10collective6detail29Sm90TmaWarpSpecializedAdapterINS1H_15DefaultEpilogueISJ_SK_SK_NS1G_6thread17LinearCombinationISJ_Li1EffLNS1L_9ScaleType4KindE0ELNS_15FloatRoundStyleE2ESJ_EENS1_15EpilogueDefaultEEEEEvvEEEEvNT_6ParamsE:
        .type           _ZN7cutlass13device_kernelINS_4gemm6kernel13GemmUniversalIN4cute5tupleIJiiiiEEENS1_10collective13CollectiveMmaINS1_34MainloopSm90TmaGmmaWarpSpecializedILi18ENS5_IJNS4_1CILi1EEESB_SB_EEENS1_35KernelTmaWarpSpecializedCooperativeEEENS5_IJNSA_ILi128EEENSA_ILi64EEENSA_ILi32EEEEEENS_6half_tENS5_IJlSB_lEEESJ_SK_NS4_8TiledMMAINS4_8MMA_AtomIJNS4_4SM904GMMA25MMA_64x64x16_F32F16F16_SSILNSO_5MajorE0ELSQ_0ELNSO_7ScaleInE1ELSR_1EEEEEENS4_6LayoutINS5_IJNSA_ILi2EEESB_SB_EEENS5_IJSB_NSA_ILi0EEESX_EEEEENS5_IJNS4_10UnderscoreES10_S10_EEEEENS4_13SM90_TMA_LOADENS4_14ComposedLayoutINS4_7SwizzleILi2ELi4ELi3EEENS4_18smem_ptr_flag_bitsILi16EEENSU_INS5_IJNSA_ILi8EEESH_EEENS5_IJSH_SB_EEEEEEEvNS4_8identityES13_S1D_vS1E_EENS_8epilogue10collective6detail29Sm90TmaWarpSpecializedAdapterINS1H_15DefaultEpilogueISJ_SK_SK_NS1G_6thread17LinearCombinationISJ_Li1EffLNS1L_9ScaleType4KindE0ELNS_15FloatRoundStyleE2ESJ_EENS1_15EpilogueDefaultEEEEEvvEEEEvNT_6ParamsE,@function
        .size           _ZN7cutlass13device_kernelINS_4gemm6kernel13GemmUniversalIN4cute5tupleIJiiiiEEENS1_10collective13CollectiveMmaINS1_34MainloopSm90TmaGmmaWarpSpecializedILi18ENS5_IJNS4_1CILi1EEESB_SB_EEENS1_35KernelTmaWarpSpecializedCooperativeEEENS5_IJNSA_ILi128EEENSA_ILi64EEENSA_ILi32EEEEEENS_6half_tENS5_IJlSB_lEEESJ_SK_NS4_8TiledMMAINS4_8MMA_AtomIJNS4_4SM904GMMA25MMA_64x64x16_F32F16F16_SSILNSO_5MajorE0ELSQ_0ELNSO_7ScaleInE1ELSR_1EEEEEENS4_6LayoutINS5_IJNSA_ILi2EEESB_SB_EEENS5_IJSB_NSA_ILi0EEESX_EEEEENS5_IJNS4_10UnderscoreES10_S10_EEEEENS4_13SM90_TMA_LOADENS4_14ComposedLayoutINS4_7SwizzleILi2ELi4ELi3EEENS4_18smem_ptr_flag_bitsILi16EEENSU_INS5_IJNSA_ILi8EEESH_EEENS5_IJSH_SB_EEEEEEEvNS4_8identityES13_S1D_vS1E_EENS_8epilogue10collective6detail29Sm90TmaWarpSpecializedAdapterINS1H_15DefaultEpilogueISJ_SK_SK_NS1G_6thread17LinearCombinationISJ_Li1EffLNS1L_9ScaleType4KindE0ELNS_15FloatRoundStyleE2ESJ_EENS1_15EpilogueDefaultEEEEEvvEEEEvNT_6ParamsE,(.L_x_159 - _ZN7cutlass13device_kernelINS_4gemm6kernel13GemmUniversalIN4cute5tupleIJiiiiEEENS1_10collective13CollectiveMmaINS1_34MainloopSm90TmaGmmaWarpSpecializedILi18ENS5_IJNS4_1CILi1EEESB_SB_EEENS1_35KernelTmaWarpSpecializedCooperativeEEENS5_IJNSA_ILi128EEENSA_ILi64EEENSA_ILi32EEEEEENS_6half_tENS5_IJlSB_lEEESJ_SK_NS4_8TiledMMAINS4_8MMA_AtomIJNS4_4SM904GMMA25MMA_64x64x16_F32F16F16_SSILNSO_5MajorE0ELSQ_0ELNSO_7ScaleInE1ELSR_1EEEEEENS4_6LayoutINS5_IJNSA_ILi2EEESB_SB_EEENS5_IJSB_NSA_ILi0EEESX_EEEEENS5_IJNS4_10UnderscoreES10_S10_EEEEENS4_13SM90_TMA_LOADENS4_14ComposedLayoutINS4_7SwizzleILi2ELi4ELi3EEENS4_18smem_ptr_flag_bitsILi16EEENSU_INS5_IJNSA_ILi8EEESH_EEENS5_IJSH_SB_EEEEEEEvNS4_8identityES13_S1D_vS1E_EENS_8epilogue10collective6detail29Sm90TmaWarpSpecializedAdapterINS1H_15DefaultEpilogueISJ_SK_SK_NS1G_6thread17LinearCombinationISJ_Li1EffLNS1L_9ScaleType4KindE0ELNS_15FloatRoundStyleE2ESJ_EENS1_15EpilogueDefaultEEEEEvvEEEEvNT_6ParamsE)
        .other          _ZN7cutlass13device_kernelINS_4gemm6kernel13GemmUniversalIN4cute5tupleIJiiiiEEENS1_10collective13CollectiveMmaINS1_34MainloopSm90TmaGmmaWarpSpecializedILi18ENS5_IJNS4_1CILi1EEESB_SB_EEENS1_35KernelTmaWarpSpecializedCooperativeEEENS5_IJNSA_ILi128EEENSA_ILi64EEENSA_ILi32EEEEEENS_6half_tENS5_IJlSB_lEEESJ_SK_NS4_8TiledMMAINS4_8MMA_AtomIJNS4_4SM904GMMA25MMA_64x64x16_F32F16F16_SSILNSO_5MajorE0ELSQ_0ELNSO_7ScaleInE1ELSR_1EEEEEENS4_6LayoutINS5_IJNSA_ILi2EEESB_SB_EEENS5_IJSB_NSA_ILi0EEESX_EEEEENS5_IJNS4_10UnderscoreES10_S10_EEEEENS4_13SM90_TMA_LOADENS4_14ComposedLayoutINS4_7SwizzleILi2ELi4ELi3EEENS4_18smem_ptr_flag_bitsILi16EEENSU_INS5_IJNSA_ILi8EEESH_EEENS5_IJSH_SB_EEEEEEEvNS4_8identityES13_S1D_vS1E_EENS_8epilogue10collective6detail29Sm90TmaWarpSpecializedAdapterINS1H_15DefaultEpilogueISJ_SK_SK_NS1G_6thread17LinearCombinationISJ_Li1EffLNS1L_9ScaleType4KindE0ELNS_15FloatRoundStyleE2ESJ_EENS1_15EpilogueDefaultEEEEEvvEEEEvNT_6ParamsE,@"STO_CUDA_ENTRY STV_DEFAULT"
_ZN7cutlass13device_kernelINS_4gemm6kernel13GemmUniversalIN4cute5tupleIJiiiiEEENS1_10collective13CollectiveMmaINS1_34MainloopSm90TmaGmmaWarpSpecializedILi18ENS5_IJNS4_1CILi1EEESB_SB_EEENS1_35KernelTmaWarpSpecializedCooperativeEEENS5_IJNSA_ILi128EEENSA_ILi64EEENSA_ILi32EEEEEENS_6half_tENS5_IJlSB_lEEESJ_SK_NS4_8TiledMMAINS4_8MMA_AtomIJNS4_4SM904GMMA25MMA_64x64x16_F32F16F16_SSILNSO_5MajorE0ELSQ_0ELNSO_7ScaleInE1ELSR_1EEEEEENS4_6LayoutINS5_IJNSA_ILi2EEESB_SB_EEENS5_IJSB_NSA_ILi0EEESX_EEEEENS5_IJNS4_10UnderscoreES10_S10_EEEEENS4_13SM90_TMA_LOADENS4_14ComposedLayoutINS4_7SwizzleILi2ELi4ELi3EEENS4_18smem_ptr_flag_bitsILi16EEENSU_INS5_IJNSA_ILi8EEESH_EEENS5_IJSH_SB_EEEEEEEvNS4_8identityES13_S1D_vS1E_EENS_8epilogue10collective6detail29Sm90TmaWarpSpecializedAdapterINS1H_15DefaultEpilogueISJ_SK_SK_NS1G_6thread17LinearCombinationISJ_Li1EffLNS1L_9ScaleType4KindE0ELNS_15FloatRoundStyleE2ESJ_EENS1_15EpilogueDefaultEEEEEvvEEEEvNT_6ParamsE:
[----:B------:R-:W0:Y:S01]  /*0000*/  LDC R1, c[0x0][0x28] ;  /* 0x00000a00ff017b82 */ /* 0x000e220000000800 */
[----:B------:R-:W1:Y:S01]  /*0010*/  S2R R18, SR_TID.X ;  /* 0x0000000000127919 */ /* 0x000e620000002100 */
[----:B------:R-:W-:Y:S01]  /*0020*/  ELECT P0, URZ, PT ;  /* 0x00000000003f782f */ /* 0x000fe20003800000 */
[----:B------:R-:W-:Y:S01]  /*0030*/  BSSY B0, `(.L_x_0) ;  /* 0x000000f000007945 */ /* 0x000fe20003800000 */
[--C-:B-1----:R-:W-:Y:S02]  /*0040*/  SHF.R.U32.HI R0, RZ, 0x5, R18.reuse ;  /* 0x00000005ff007819 */ /* 0x102fe40000011612 */
[----:B------:R-:W-:-:S03]  /*0050*/  SHF.R.U32.HI R22, RZ, 0x7, R18 ;  /* 0x00000007ff167819 */ /* 0x000fc60000011612 */
[----:B------:R-:W1:Y:S04]  /*0060*/  SHFL.IDX PT, R5, R0, RZ, 0x1f ;  /* 0x00001fff00057589 */ /* 0x000e6800000e0000 */
[----:B------:R2:W3:Y:S01]  /*0070*/  SHFL.IDX PT, R8, R22, RZ, 0x1f ;  /* 0x00001fff16087589 */ /* 0x0004e200000e0000 */
[----:B-1----:R-:W-:-:S13]  /*0080*/  ISETP.NE.OR P0, PT, R5, RZ, !P0 ;  /* 0x000000ff0500720c */ /* 0x002fda0004705670 */
[----:B0-23--:R-:W-:Y:S05]  /*0090*/  @P0 BRA `(.L_x_1) ;  /* 0x0000000000200947 */ /* 0x00dfea0003800000 */
[----:B------:R-:W-:Y:S02]  /*00a0*/  ULDC.64 UR4, c[0x0][0x198] ;  /* 0x0000660000047ab9 */ /* 0x000fe40000000a00 */
[----:B------:R-:W-:Y:S02]  /*00b0*/  UIADD3 UR6, UP0, UR4, 0xf0, URZ ;  /* 0x000000f004067890 */ /* 0x000fe4000ff1e03f */
[----:B------:R-:W-:Y:S02]  /*00c0*/  UIADD3 UR4, UP1, UR4, 0x1f0, URZ ;  /* 0x000001f004047890 */ /* 0x000fe4000ff3e03f */
[----:B------:R-:W-:Y:S02]  /*00d0*/  UIADD3.X UR7, URZ, UR5, URZ, UP0, !UPT ;  /* 0x000000053f077290 */ /* 0x000fe400087fe43f */
[----:B------:R-:W-:-:S07]  /*00e0*/  UIADD3.X UR5, URZ, UR5, URZ, UP1, !UPT ;  /* 0x000000053f057290 */ /* 0x000fce0008ffe43f */
[----:B------:R0:W-:Y:S02]  /*00f0*/  UTMACCTL.PF [UR6] ;  /* 0x00000000060079b9 */ /* 0x0001e40008040000 */
[----:B------:R0:W-:Y:S02]  /*0100*/  UTMACCTL.PF [UR4] ;  /* 0x00000000040079b9 */ /* 0x0001e40008040000 */
[----:B0-----:R-:W-:Y:S01]  /*0110*/  NOP ;  /* 0x0000000000007918 */ /* 0x001fe20000000000 */
.L_x_1:
[----:B------:R-:W-:Y:S05]  /*0120*/  BSYNC B0 ;  /* 0x0000000000007941 */ /* 0x000fea0003800000 */
.L_x_0:
[----:B------:R-:W0:Y:S02]  /*0130*/  SHFL.IDX PT, R2, R0, RZ, 0x1f ;  /* 0x00001fff00027589 */ /* 0x000e2400000e0000 */
[----:B0-----:R-:W-:-:S13]  /*0140*/  ISETP.NE.AND P0, PT, R2, RZ, PT ;  /* 0x000000ff0200720c */ /* 0x001fda0003f05270 */
[----:B------:R-:W-:Y:S05]  /*0150*/  @P0 BRA `(.L_x_2) ;  /* 0x0000000000d40947 */ /* 0x000fea0003800000 */
[----:B------:R-:W-:Y:S01]  /*0160*/  ELECT P0, URZ, PT ;  /* 0x00000000003f782f */ /* 0x000fe20003800000 */
[----:B------:R-:W-:-:S12]  /*0170*/  BSSY B0, `(.L_x_2) ;  /* 0x0000033000007945 */ /* 0x000fd80003800000 */
[----:B------:R-:W-:Y:S05]  /*0180*/  @!P0 BRA `(.L_x_3) ;  /* 0x0000000000c48947 */ /* 0x000fea0003800000 */
[----:B------:R-:W0:Y:S01]  /*0190*/  S2UR UR8, SR_CgaCtaId ;  /* 0x00000000000879c3 */ /* 0x000e220000008800 */
[----:B------:R-:W-:Y:S01]  /*01a0*/  UMOV UR4, 0x400 ;  /* 0x0000040000047882 */ /* 0x000fe20000000000 */
[----:B------:R-:W-:Y:S01]  /*01b0*/  UMOV UR5, 0x1 ;  /* 0x0000000100057882 */ /* 0x000fe20000000000 */
[----:B------:R-:W-:Y:S02]  /*01c0*/  UMOV UR6, 0x100 ;  /* 0x0000010000067882 */ /* 0x000fe40000000000 */
[----:B------:R-:W-:-:S04]  /*01d0*/  UIADD3 UR6, -UR6, 0x100000, URZ ;  /* 0x0010000006067890 */ /* 0x000fc8000fffe13f */
[----:B------:R-:W-:Y:S02]  /*01e0*/  USHF.L.U32 UR7, UR6, 0xb, URZ ;  /* 0x0000000b06077899 */ /* 0x000fe4000800063f */
[----:B------:R-:W-:Y:S02]  /*01f0*/  USHF.L.U32 UR6, UR6, 0x1, URZ ;  /* 0x0000000106067899 */ /* 0x000fe4000800063f */
[----:B0-----:R-:W-:Y:S02]  /*0200*/  ULEA UR8, UR8, UR4, 0x18 ;  /* 0x0000000408087291 */ /* 0x001fe4000f8ec03f */
[----:B------:R-:W-:-:S04]  /*0210*/  UIADD3 UR4, -UR5, 0x100000, URZ ;  /* 0x0010000005047890 */ /* 0x000fc8000fffe13f */
[----:B------:R-:W-:Y:S02]  /*0220*/  USHF.L.U32 UR5, UR4, 0xb, URZ ;  /* 0x0000000b04057899 */ /* 0x000fe4000800063f */
[----:B------:R-:W-:Y:S01]  /*0230*/  USHF.L.U32 UR4, UR4, 0x1, URZ ;  /* 0x0000000104047899 */ /* 0x000fe2000800063f */
[----:B------:R-:W0:Y:S11]  /*0240*/  FENCE.VIEW.ASYNC.S ;  /* 0x00000000000073c6 */ /* 0x000e360000000000 */
[----:B0-----:R0:W1:Y:S01]  /*0250*/  SYNCS.EXCH.64 URZ, [UR8], UR4 ;  /* 0x00000004083f75b2 */ /* 0x0010620008000100 */
[----:B------:R0:W2:Y:S01]  /*0260*/  SYNCS.EXCH.64 URZ, [UR8+0x90], UR6 ;  /* 0x00009006083f75b2 */ /* 0x0000a20008000100 */
[----:B------:R0:W3:Y:S01]  /*0270*/  SYNCS.EXCH.64 URZ, [UR8+0x8], UR4 ;  /* 0x00000804083f75b2 */ /* 0x0000e20008000100 */
[----:B------:R0:W4:Y:S01]  /*0280*/  SYNCS.EXCH.64 URZ, [UR8+0x98], UR6 ;  /* 0x00009806083f75b2 */ /* 0x0001220008000100 */
[----:B------:R0:W0:Y:S01]  /*0290*/  SYNCS.EXCH.64 URZ, [UR8+0x10], UR4 ;  /* 0x00001004083f75b2 */ /* 0x0000220008000100 */
        /* <DEDUP_REMOVED lines=31> */
[----:B-1234-:R-:W-:Y:S01]  /*0490*/  NOP ;  /* 0x0000000000007918 */ /* 0x01efe20000000000 */
.L_x_3:
[----:B0-----:R-:W-:Y:S05]  /*04a0*/  BSYNC B0 ;  /* 0x0000000000007941 */ /* 0x001fea0003800000 */
.L_x_2:
[----:B------:R-:W0:Y:S01]  /*04b0*/  SHFL.IDX PT, R0, R0, RZ, 0x1f ;  /* 0x00001fff00007589 */ /* 0x000e2200000e0000 */
[----:B------:R-:W-:Y:S01]  /*04c0*/  ELECT P0, URZ, PT ;  /* 0x00000000003f782f */ /* 0x000fe20003800000 */
[----:B------:R-:W1:Y:S01]  /*04d0*/  LDC R2, c[0x0][0x65c] ;  /* 0x00019700ff027b82 */ /* 0x000e620000000800 */
[----:B------:R-:W-:Y:S01]  /*04e0*/  SHF.R.S32.HI R6, RZ, 0x1f, R5 ;  /* 0x0000001fff067819 */ /* 0x000fe20000011405 */
[----:B------:R-:W2:Y:S01]  /*04f0*/  S2R R3, SR_CTAID.Y ;  /* 0x0000000000037919 */ /* 0x000ea20000002600 */
[----:B------:R-:W-:Y:S01]  /*0500*/  UMOV UR4, 0x20 ;  /* 0x0000002000047882 */ /* 0x000fe20000000000 */
[----:B------:R-:W-:Y:S01]  /*0510*/  ISETP.NE.AND P2, PT, R8, RZ, PT ;  /* 0x000000ff0800720c */ /* 0x000fe20003f45270 */
[----:B------:R-:W-:Y:S01]  /*0520*/  NOP ;  /* 0x0000000000007918 */ /* 0x000fe20000000000 */
[----:B------:R-:W3:Y:S01]  /*0530*/  S2R R4, SR_CTAID.X ;  /* 0x0000000000047919 */ /* 0x000ee20000002500 */
[----:B------:R-:W-:Y:S01]  /*0540*/  LEA.HI R6, R6, R5, RZ, 0x2 ;  /* 0x0000000506067211 */ /* 0x000fe200078f10ff */
[----:B------:R-:W-:Y:S01]  /*0550*/  NOP ;  /* 0x0000000000007918 */ /* 0x000fe20000000000 */
[----:B0-----:R-:W-:-:S02]  /*0560*/  ISETP.NE.OR P0, PT, R0, RZ, !P0 ;  /* 0x000000ff0000720c */ /* 0x001fc40004705670 */
[----:B-1----:R-:W-:-:S04]  /*0570*/  ISETP.NE.AND P3, PT, R2, 0x1, PT ;  /* 0x000000010200780c */ /* 0x002fc80003f65270 */
[----:B------:R-:W-:Y:S02]  /*0580*/  P2R R0, PR, RZ, 0x8 ;  /* 0x00000008ff007803 */ /* 0x000fe40000000000 */
[----:B------:R-:W-:-:S05]  /*0590*/  LOP3.LUT R0, R6, 0xfffffffc, RZ, 0xc0, !PT ;  /* 0xfffffffc06007812 */ /* 0x000fca00078ec0ff */
[----:B------:R-:W-:Y:S01]  /*05a0*/  VOTEU.ALL UP0, P0 ;  /* 0x00000000003f7886 */ /* 0x000fe20000000000 */
[----:B------:R-:W-:Y:S01]  /*05b0*/  IMAD.IADD R0, R5, 0x1, -R0 ;  /* 0x0000000105007824 */ /* 0x000fe200078e0a00 */
[----:B------:R-:W3:Y:S01]  /*05c0*/  @P3 LDC R17, c[0x0][0x10] ;  /* 0x00000400ff113b82 */ /* 0x000ee20000000800 */
[----:B------:R-:W-:Y:S01]  /*05d0*/  VOTEU.ALL UP1, P0 ;  /* 0x00000000003f7886 */ /* 0x000fe20000020000 */
[----:B--2---:R-:W-:Y:S01]  /*05e0*/  @P3 IMAD.MOV.U32 R6, RZ, RZ, R3 ;  /* 0x000000ffff063224 */ /* 0x004fe200078e0003 */
[----:B------:R-:W-:Y:S01]  /*05f0*/  @!UP0 UMOV UR6, 0x400 ;  /* 0x0000040000068882 */ /* 0x000fe20000000000 */
[----:B------:R-:W-:-:S04]  /*0600*/  @!UP0 UIADD3 UR4, -UR4, 0x100000, URZ ;  /* 0x0010000004048890 */ /* 0x000fc8000fffe13f */
[----:B------:R-:W-:Y:S02]  /*0610*/  @!UP0 USHF.L.U32 UR5, UR4, 0xb, URZ ;  /* 0x0000000b04058899 */ /* 0x000fe4000800063f */
[----:B------:R-:W-:Y:S01]  /*0620*/  @!UP0 USHF.L.U32 UR4, UR4, 0x1, URZ ;  /* 0x0000000104048899 */ /* 0x000fe2000800063f */
[----:B------:R-:W-:Y:S02]  /*0630*/  @P3 IMAD.MOV.U32 R7, RZ, RZ, RZ ;  /* 0x000000ffff073224 */ /* 0x000fe400078e00ff */
[----:B------:R-:W-:Y:S01]  /*0640*/  IMAD.MOV.U32 R5, RZ, RZ, RZ ;  /* 0x000000ffff057224 */ /* 0x000fe200078e00ff */
[----:B------:R-:W0:Y:S01]  /*0650*/  @!UP0 S2UR UR7, SR_CgaCtaId ;  /* 0x00000000000789c3 */ /* 0x000e220000008800 */
[----:B------:R-:W-:-:S07]  /*0660*/  @P3 IMAD.MOV.U32 R11, RZ, RZ, RZ ;  /* 0x000000ffff0b3224 */ /* 0x000fce00078e00ff */
[----:B------:R-:W1:Y:S01]  /*0670*/  @!P3 LDC R9, c[0x0][0xc] ;  /* 0x00000300ff09bb82 */ /* 0x000e620000000800 */
[----:B---3--:R-:W-:-:S04]  /*0680*/  @P3 IMAD.WIDE.U32 R16, R4, R17, R6 ;  /* 0x0000001104103225 */ /* 0x008fc800078e0006 */
[----:B------:R-:W-:Y:S01]  /*0690*/  @P3 IMAD.IADD R17, R17, 0x1, R11 ;  /* 0x0000000111113824 */ /* 0x000fe200078e020b */
[----:B0-----:R-:W-:Y:S01]  /*06a0*/  @!UP0 ULEA UR6, UR7, UR6, 0x18 ;  /* 0x0000000607068291 */ /* 0x001fe2000f8ec03f */
[----:B------:R-:W-:Y:S01]  /*06b0*/  VOTEU.ALL UP0, P0 ;  /* 0x00000000003f7886 */ /* 0x000fe20000000000 */
[----:B------:R-:W-:-:S04]  /*06c0*/  ISETP.NE.AND P0, PT, R0, 0x3, PT ;  /* 0x000000030000780c */ /* 0x000fc80003f05270 */
[----:B------:R-:W-:Y:S01]  /*06d0*/  ISETP.EQ.OR P0, PT, R0, RZ, !P0 ;  /* 0x000000ff0000720c */ /* 0x000fe20004702670 */
[----:B-1----:R-:W-:-:S03]  /*06e0*/  @!P3 IMAD.WIDE.U32 R6, R9, R3, R4 ;  /* 0x000000030906b225 */ /* 0x002fc600078e0004 */
[C---:B------:R-:W-:Y:S01]  /*06f0*/  ISETP.EQ.AND P0, PT, R8.reuse, RZ, P0 ;  /* 0x000000ff0800720c */ /* 0x040fe20000702270 */
[----:B------:R-:W-:Y:S01]  /*0700*/  VIADD R8, R8, 0xffffffff ;  /* 0xffffffff08087836 */ /* 0x000fe20000000000 */
[----:B------:R-:W0:Y:S02]  /*0710*/  FENCE.VIEW.ASYNC.S ;  /* 0x00000000000073c6 */ /* 0x000e240000000000 */
[----:B0-----:R0:W1:Y:S01]  /*0720*/  @!UP0 SYNCS.EXCH.64 URZ, [UR6+0x130], UR4 ;  /* 0x00013004063f85b2 */ /* 0x0010620008000100 */
[----:B------:R-:W-:Y:S01]  /*0730*/  @!P3 IMAD.MOV.U32 R16, RZ, RZ, R6 ;  /* 0x000000ffff10b224 */ /* 0x000fe200078e0006 */
[----:B------:R-:W-:Y:S01]  /*0740*/  SEL R19, RZ, 0x1, !P0 ;  /* 0x00000001ff137807 */ /* 0x000fe20004000000 */
[----:B------:R-:W-:Y:S01]  /*0750*/  @!P3 IMAD.MOV.U32 R17, RZ, RZ, R7 ;  /* 0x000000ffff11b224 */ /* 0x000fe200078e0007 */
[----:B------:R-:W-:-:S04]  /*0760*/  ISETP.GE.U32.AND P1, PT, R8, 0x2, PT ;  /* 0x000000020800780c */ /* 0x000fc80003f26070 */
[----:B------:R-:W-:Y:S01]  /*0770*/  SEL R19, R19, 0x2, P1 ;  /* 0x0000000213137807 */ /* 0x000fe20000800000 */
[----:B------:R0:W1:Y:S01]  /*0780*/  @!UP1 SYNCS.EXCH.64 URZ, [UR6+0x138], UR4 ;  /* 0x00013804063f95b2 */ /* 0x0000620008000100 */
[----:B------:R-:W-:Y:S01]  /*0790*/  NOP ;  /* 0x0000000000007918 */ /* 0x000fe20000000000 */
[----:B-1----:R-:W-:Y:S06]  /*07a0*/  BAR.SYNC.DEFER_BLOCKING 0x0 ;  /* 0x0000000000007b1d */ /* 0x002fec0000010000 */
[----:B------:R-:W-:Y:S05]  /*07b0*/  @!P2 BRA `(.L_x_4) ;  /* 0x0000003c009ca947 */ /* 0x000fea0003800000 */
[----:B------:R-:W-:-:S13]  /*07c0*/  ISETP.GT.U32.AND P0, PT, R8, 0x1, PT ;  /* 0x000000010800780c */ /* 0x000fda0003f04070 */
[----:B0-----:R-:W-:Y:S05]  /*07d0*/  @P0 EXIT ;  /* 0x000000000000094d */ /* 0x001fea0003800000 */
[----:B------:R-:W-:Y:S01]  /*07e0*/  ULDC.64 UR4, c[0x0][0x650] ;  /* 0x0001940000047ab9 */ /* 0x000fe20000000a00 */
[----:B------:R-:W-:Y:S01]  /*07f0*/  PRMT R0, RZ, 0x7610, R0 ;  /* 0x00007610ff007816 */ /* 0x000fe20000000000 */
[----:B------:R-:W-:Y:S01]  /*0800*/  IMAD.MOV.U32 R58, RZ, RZ, -0x1 ;  /* 0xffffffffff3a7424 */ /* 0x000fe200078e00ff */
[----:B------:R-:W-:Y:S01]  /*0810*/  ISETP.GE.U32.AND P0, PT, R16, UR4, PT ;  /* 0x0000000410007c0c */ /* 0x000fe2000bf06070 */
[----:B------:R-:W-:Y:S02]  /*0820*/  IMAD.MOV.U32 R59, RZ, RZ, -0x1 ;  /* 0xffffffffff3b7424 */ /* 0x000fe400078e00ff */
[----:B------:R-:W-:Y:S01]  /*0830*/  IMAD.MOV.U32 R57, RZ, RZ, -0x1 ;  /* 0xffffffffff397424 */ /* 0x000fe200078e00ff */
[----:B------:R-:W-:-:S13]  /*0840*/  ISETP.GE.U32.AND.EX P0, PT, R17, UR5, PT, P0 ;  /* 0x0000000511007c0c */ /* 0x000fda000bf06100 */
[----:B------:R-:W-:Y:S05]  /*0850*/  @P0 BRA `(.L_x_5) ;  /* 0x0000000400540947 */ /* 0x000fea0003800000 */
[----:B------:R-:W0:Y:S01]  /*0860*/  LDC.64 R14, c[0x0][0x628] ;  /* 0x00018a00ff0e7b82 */ /* 0x000e220000000a00 */
[----:B------:R-:W-:Y:S02]  /*0870*/  IMAD.MOV.U32 R6, RZ, RZ, R16 ;  /* 0x000000ffff067224 */ /* 0x000fe400078e0010 */
[----:B------:R-:W-:-:S05]  /*0880*/  IMAD.MOV.U32 R7, RZ, RZ, R17 ;  /* 0x000000ffff077224 */ /* 0x000fca00078e0011 */
[----:B------:R-:W1:Y:S08]  /*0890*/  LDC R0, c[0x0][0x630] ;  /* 0x00018c00ff007b82 */ /* 0x000e700000000800 */
[----:B------:R-:W2:Y:S01]  /*08a0*/  LDC.64 R20, c[0x0][0x620] ;  /* 0x00018800ff147b82 */ /* 0x000ea20000000a00 */
[----:B0-----:R-:W-:-:S04]  /*08b0*/  ISETP.NE.U32.AND P0, PT, R14, RZ, PT ;  /* 0x000000ff0e00720c */ /* 0x001fc80003f05070 */
[----:B------:R-:W-:-:S13]  /*08c0*/  ISETP.NE.AND.EX P0, PT, R15, RZ, PT, P0 ;  /* 0x000000ff0f00720c */ /* 0x000fda0003f05300 */
[----:B-12---:R-:W-:Y:S05]  /*08d0*/  @!P0 BRA `(.L_x_6) ;  /* 0x0000000000288947 */ /* 0x006fea0003800000 */
[----:B------:R-:W0:Y:S02]  /*08e0*/  LDC R11, c[0x0][0x634] ;  /* 0x00018d00ff0b7b82 */ /* 0x000e240000000800 */
[----:B0-----:R-:W-:-:S05]  /*08f0*/  IADD3 R11, P0, R16, R11, RZ ;  /* 0x0000000b100b7210 */ /* 0x001fca0007f1e0ff */
[----:B------:R-:W-:-:S04]  /*0900*/  IMAD.X R13, RZ, RZ, R17, P0 ;  /* 0x000000ffff0d7224 */ /* 0x000fc800000e0611 */
[----:B------:R-:W-:-:S04]  /*0910*/  IMAD.WIDE.U32 R6, R13, R14, RZ ;  /* 0x0000000e0d067225 */ /* 0x000fc800078e00ff */
[----:B------:R-:W-:-:S04]  /*0920*/  IMAD.WIDE.U32 R8, P0, R11, R15, R6 ;  /* 0x0000000f0b087225 */ /* 0x000fc80007800006 */
[----:B------:R-:W-:-:S04]  /*0930*/  IMAD.WIDE.U32 R6, R11, R14, RZ ;  /* 0x0000000e0b067225 */ /* 0x000fc800078e00ff */
[----:B------:R-:W-:Y:S01]  /*0940*/  IMAD.X R11, RZ, RZ, RZ, P0 ;  /* 0x000000ffff0b7224 */ /* 0x000fe200000e06ff */
[----:B------:R-:W-:Y:S01]  /*0950*/  IADD3 RZ, P0, R7, R8, RZ ;  /* 0x0000000807ff7210 */ /* 0x000fe20007f1e0ff */
[----:B------:R-:W-:-:S04]  /*0960*/  IMAD.MOV.U32 R10, RZ, RZ, R9 ;  /* 0x000000ffff0a7224 */ /* 0x000fc800078e0009 */
[----:B------:R-:W-:-:S08]  /*0970*/  IMAD.WIDE.U32.X R6, R13, R15, R10, P0 ;  /* 0x0000000f0d067225 */ /* 0x000fd000000e040a */
.L_x_6:
[-CC-:B------:R-:W-:Y:S01]  /*0980*/  SHF.R.U64 R57, R6, R0.reuse, R7.reuse ;  /* 0x0000000006397219 */ /* 0x180fe20000001207 */
[----:B------:R-:W0:Y:S01]  /*0990*/  LDC R10, c[0x0][0x618] ;  /* 0x00018600ff0a7b82 */ /* 0x000e220000000800 */
[----:B------:R-:W-:Y:S01]  /*09a0*/  SHF.R.U32.HI R5, RZ, R0, R7 ;  /* 0x00000000ff057219 */ /* 0x000fe20000011607 */
[----:B------:R-:W-:Y:S01]  /*09b0*/  ULDC UR4, c[0x0][0x150] ;  /* 0x0000540000047ab9 */ /* 0x000fe20000000800 */
[----:B------:R-:W-:Y:S02]  /*09c0*/  IADD3 R9, P0, RZ, -R57, RZ ;  /* 0x80000039ff097210 */ /* 0x000fe40007f1e0ff */
[----:B------:R-:W-:-:S03]  /*09d0*/  I2FP.F32.U32 R0, R4 ;  /* 0x0000000400007245 */ /* 0x000fc60000201000 */
[----:B------:R-:W1:Y:S01]  /*09e0*/  LDC.64 R28, c[0x0][0x640] ;  /* 0x00019000ff1c7b82 */ /* 0x000e620000000a00 */
[----:B------:R-:W-:Y:S02]  /*09f0*/  IMAD.X R11, RZ, RZ, ~R5, P0 ;  /* 0x000000ffff0b7224 */ /* 0x000fe400000e0e05 */
[----:B------:R-:W-:Y:S01]  /*0a00*/  FMUL R0, R0, UR4 ;  /* 0x0000000400007c20 */ /* 0x000fe20008400000 */
[----:B------:R-:W-:Y:S01]  /*0a10*/  IMAD.WIDE.U32 R6, R9, R20, R16 ;  /* 0x0000001409067225 */ /* 0x000fe200078e0010 */
[----:B------:R-:W-:-:S03]  /*0a20*/  ULDC UR4, c[0x0][0x154] ;  /* 0x0000550000047ab9 */ /* 0x000fc60000000800 */
[----:B------:R-:W-:Y:S01]  /*0a30*/  IMAD R8, R11, R20, RZ ;  /* 0x000000140b087224 */ /* 0x000fe200078e02ff */
[----:B------:R-:W2:Y:S01]  /*0a40*/  LDC R5, c[0x0][0x144] ;  /* 0x00005100ff057b82 */ /* 0x000ea20000000800 */
[----:B------:R-:W3:Y:S02]  /*0a50*/  F2I.U32.TRUNC.NTZ R0, R0 ;  /* 0x0000000000007305 */ /* 0x000ee4000020f000 */
[----:B------:R-:W-:-:S04]  /*0a60*/  IMAD R9, R9, R21, R8 ;  /* 0x0000001509097224 */ /* 0x000fc800078e0208 */
[----:B------:R-:W-:Y:S01]  /*0a70*/  IMAD.IADD R7, R7, 0x1, R9 ;  /* 0x0000000107077824 */ /* 0x000fe200078e0209 */
[----:B------:R-:W4:Y:S01]  /*0a80*/  LDC R12, c[0x0][0x608] ;  /* 0x00018200ff0c7b82 */ /* 0x000f220000000800 */
[----:B------:R-:W-:-:S03]  /*0a90*/  IMAD.MOV.U32 R9, RZ, RZ, -0x1 ;  /* 0xffffffffff097424 */ /* 0x000fc600078e00ff */
[-CC-:B0-----:R-:W-:Y:S02]  /*0aa0*/  SHF.R.U64 R20, R6, R10.reuse, R7.reuse ;  /* 0x0000000a06147219 */ /* 0x181fe40000001207 */
[----:B------:R-:W-:Y:S02]  /*0ab0*/  I2FP.F32.U32 R6, R3 ;  /* 0x0000000300067245 */ /* 0x000fe40000201000 */
[----:B------:R-:W0:Y:S01]  /*0ac0*/  LDC R26, c[0x0][0x658] ;  /* 0x00019600ff1a7b82 */ /* 0x000e220000000800 */
[----:B-1----:R-:W-:Y:S01]  /*0ad0*/  ISETP.NE.U32.AND P0, PT, R28, RZ, PT ;  /* 0x000000ff1c00720c */ /* 0x002fe20003f05070 */
[----:B---3--:R-:W-:Y:S01]  /*0ae0*/  IMAD.MOV R8, RZ, RZ, -R0 ;  /* 0x000000ffff087224 */ /* 0x008fe200078e0a00 */
[----:B------:R-:W-:Y:S01]  /*0af0*/  SHF.R.U32.HI R7, RZ, R10, R7 ;  /* 0x0000000aff077219 */ /* 0x000fe20000011607 */
[----:B------:R-:W-:Y:S01]  /*0b00*/  FMUL R6, R6, UR4 ;  /* 0x0000000406067c20 */ /* 0x000fe20008400000 */
[----:B------:R-:W-:-:S03]  /*0b10*/  ISETP.NE.AND.EX P0, PT, R29, RZ, PT, P0 ;  /* 0x000000ff1d00720c */ /* 0x000fc60003f05300 */
[----:B------:R-:W1:Y:S01]  /*0b20*/  LDC R14, c[0x0][0x148] ;  /* 0x00005200ff0e7b82 */ /* 0x000e620000000800 */
[----:B--2---:R-:W-:-:S07]  /*0b30*/  IMAD R0, R5, R8, R4 ;  /* 0x0000000805007224 */ /* 0x004fce00078e0204 */
[----:B------:R-:W2:Y:S01]  /*0b40*/  LDC R24, c[0x0][0x600] ;  /* 0x00018000ff187b82 */ /* 0x000ea20000000800 */
[-CC-:B----4-:R-:W-:Y:S02]  /*0b50*/  SHF.R.U64 R30, R20, R12.reuse, R7.reuse ;  /* 0x0000000c141e7219 */ /* 0x190fe40000001207 */
[----:B------:R-:W-:Y:S01]  /*0b60*/  SHF.R.U32.HI R5, RZ, R12, R7 ;  /* 0x0000000cff057219 */ /* 0x000fe20000011607 */
[----:B------:R-:W-:Y:S01]  /*0b70*/  IMAD.MOV.U32 R7, RZ, RZ, 0x1 ;  /* 0x00000001ff077424 */ /* 0x000fe200078e00ff */
[----:B------:R3:W4:Y:S03]  /*0b80*/  F2I.U32.TRUNC.NTZ R12, R6 ;  /* 0x00000006000c7305 */ /* 0x000726000020f000 */
[----:B------:R-:W1:Y:S01]  /*0b90*/  LDC R15, c[0x0][0x648] ;  /* 0x00019200ff0f7b82 */ /* 0x000e620000000800 */
[-C--:B0-----:R-:W-:Y:S02]  /*0ba0*/  SHF.L.U32 R4, R9, R26.reuse, RZ ;  /* 0x0000001a09047219 */ /* 0x081fe400000006ff */
[----:B------:R-:W-:-:S02]  /*0bb0*/  SHF.R.U64 R32, R30, R26, R5 ;  /* 0x0000001a1e207219 */ /* 0x000fc40000001205 */
[----:B------:R-:W-:Y:S02]  /*0bc0*/  LOP3.LUT R11, RZ, R4, RZ, 0x33, !PT ;  /* 0x00000004ff0b7212 */ /* 0x000fe400078e33ff */
[-C--:B------:R-:W-:Y:S01]  /*0bd0*/  SHF.R.U32.HI R5, RZ, R26.reuse, R5 ;  /* 0x0000001aff057219 */ /* 0x080fe20000011605 */
[----:B------:R-:W0:Y:S01]  /*0be0*/  LDC R21, c[0x0][0x638] ;  /* 0x00018e00ff157b82 */ /* 0x000e220000000800 */
[----:B------:R-:W-:Y:S01]  /*0bf0*/  SHF.L.U32 R10, R7, R26, RZ ;  /* 0x0000001a070a7219 */ /* 0x000fe200000006ff */
[----:B------:R-:W-:-:S06]  /*0c00*/  IMAD.MOV.U32 R4, RZ, RZ, R32 ;  /* 0x000000ffff047224 */ /* 0x000fcc00078e0020 */
[----:B------:R-:W0:Y:S01]  /*0c10*/  LDC R58, c[0x0][0x610] ;  /* 0x00018400ff3a7b82 */ /* 0x000e220000000800 */
[----:B---34-:R-:W-:Y:S05]  /*0c20*/  @!P0 BRA `(.L_x_7) ;  /* 0x0000000000288947 */ /* 0x018fea0003800000 */
[----:B------:R-:W3:Y:S02]  /*0c30*/  LDC R9, c[0x0][0x64c] ;  /* 0x00019300ff097b82 */ /* 0x000ee40000000800 */
[----:B---3--:R-:W-:-:S05]  /*0c40*/  IADD3 R9, P0, R32, R9, RZ ;  /* 0x0000000920097210 */ /* 0x008fca0007f1e0ff */
        /* <DEDUP_REMOVED lines=8> */
.L_x_7:
[----:B-1----:R-:W-:Y:S01]  /*0cd0*/  SHF.R.U64 R4, R4, R15, R5 ;  /* 0x0000000f04047219 */ /* 0x002fe20000001205 */
[----:B--2---:R-:W-:Y:S01]  /*0ce0*/  VIADD R5, R24, 0xffffffff ;  /* 0xffffffff18057836 */ /* 0x004fe20000000000 */
[----:B------:R-:W-:Y:S01]  /*0cf0*/  LOP3.LUT R11, R30, R11, RZ, 0xc0, !PT ;  /* 0x0000000b1e0b7212 */ /* 0x000fe200078ec0ff */
[----:B------:R-:W-:Y:S02]  /*0d00*/  IMAD.MOV R12, RZ, RZ, -R12 ;  /* 0x000000ffff0c7224 */ /* 0x000fe400078e0a0c */
[----:B------:R-:W-:Y:S01]  /*0d10*/  IMAD.MOV R6, RZ, RZ, -R4 ;  /* 0x000000ffff067224 */ /* 0x000fe200078e0a04 */
[----:B------:R-:W-:Y:S01]  /*0d20*/  LOP3.LUT R5, R20, R5, RZ, 0xc0, !PT ;  /* 0x0000000514057212 */ /* 0x000fe200078ec0ff */
[----:B------:R-:W-:Y:S02]  /*0d30*/  @P3 IMAD R0, R14, R12, R3 ;  /* 0x0000000c0e003224 */ /* 0x000fe400078e0203 */
[----:B------:R-:W-:Y:S02]  /*0d40*/  IMAD R11, R10, R4, R11 ;  /* 0x000000040a0b7224 */ /* 0x000fe400078e020b */
[----:B0-----:R-:W-:-:S02]  /*0d50*/  IMAD R3, R6, R21, R32 ;  /* 0x0000001506037224 */ /* 0x001fc400078e0220 */
[----:B------:R-:W-:Y:S02]  /*0d60*/  IMAD R58, R11, R58, R0 ;  /* 0x0000003a0b3a7224 */ /* 0x000fe400078e0200 */
[----:B------:R-:W-:Y:S02]  /*0d70*/  IMAD R3, R3, R24, R5 ;  /* 0x0000001803037224 */ /* 0x000fe400078e0205 */
[----:B------:R-:W-:-:S03]  /*0d80*/  IMAD.MOV.U32 R0, RZ, RZ, 0x1 ;  /* 0x00000001ff007424 */ /* 0x000fc600078e00ff */
[----:B------:R-:W-:Y:S02]  /*0d90*/  SEL R59, R3, R58, !P3 ;  /* 0x0000003a033b7207 */ /* 0x000fe40005800000 */
[----:B------:R-:W-:-:S07]  /*0da0*/  SEL R58, R58, R3, !P3 ;  /* 0x000000033a3a7207 */ /* 0x000fce0005800000 */
.L_x_5:
[----:B------:R-:W-:-:S08]  /*0db0*/  NOP ;  /* 0x0000000000007918 */ /* 0x000fd00000000000 */
[----:B------:R-:W0:Y:S02]  /*0dc0*/  USETMAXREG.TRY_ALLOC.CTAPOOL UP0, 0xe8 ;  /* 0x000000e8000079c8 */ /* 0x000e240008000600 */
[----:B0-----:R-:W-:-:S13]  /*0dd0*/  PLOP3.LUT P0, PT, PT, PT, UP0, 0x80, 0x0 ;  /* 0x000000000000781c */ /* 0x001fda0003f0f008 */
[----:B------:R-:W-:Y:S05]  /*0de0*/  @!P0 BRA `(.L_x_5) ;  /* 0xfffffffc00f08947 */ /* 0x000fea000383ffff */
[----:B------:R-:W-:Y:S01]  /*0df0*/  ULDC.64 UR4, c[0x0][0x598] ;  /* 0x0001660000047ab9 */ /* 0x000fe20000000a00 */
[----:B------:R-:W-:Y:S01]  /*0e00*/  ULDC.64 UR36, c[0x0][0x208] ;  /* 0x0000820000247ab9 */ /* 0x000fe20000000a00 */
[----:B------:R-:W-:-:S04]  /*0e10*/  ISETP.NE.U32.AND P0, PT, RZ, UR4, PT ;  /* 0x00000004ff007c0c */ /* 0x000fc8000bf05070 */
[----:B------:R-:W-:-:S13]  /*0e20*/  ISETP.NE.AND.EX P0, PT, RZ, UR5, PT, P0 ;  /* 0x00000005ff007c0c */ /* 0x000fda000bf05300 */
[----:B------:R-:W-:Y:S05]  /*0e30*/  @!P0 BRA `(.L_x_8) ;  /* 0x00000000001c8947 */ /* 0x000fea0003800000 */
[----:B------:R-:W0:Y:S02]  /*0e40*/  LDC.64 R4, c[0x0][0x598] ;  /* 0x00016600ff047b82 */ /* 0x000e240000000a00 */
[----:B0-----:R-:W2:Y:S02]  /*0e50*/  LDG.E.64 R4, desc[UR36][R4.64] ;  /* 0x0000002404047981 */ /* 0x001ea4000c1e1b00 */
[----:B--2---:R-:W-:-:S04]  /*0e60*/  ISETP.NE.U32.AND P0, PT, R4, RZ, PT ;  /* 0x000000ff0400720c */ /* 0x004fc80003f05070 */
[----:B------:R-:W-:-:S13]  /*0e70*/  ISETP.NE.AND.EX P0, PT, R5, RZ, PT, P0 ;  /* 0x000000ff0500720c */ /* 0x000fda0003f05300 */
[----:B------:R-:W-:Y:S05]  /*0e80*/  @!P0 BRA `(.L_x_8) ;  /* 0x0000000000088947 */ /* 0x000fea0003800000 */
[----:B------:R0:W5:Y:S01]  /*0e90*/  LD.E R23, desc[UR36][R4.64] ;  /* 0x0000002404177980 */ /* 0x000162000c101900 */
[----:B------:R-:W-:Y:S05]  /*0ea0*/  BRA `(.L_x_9) ;  /* 0x0000000000247947 */ /* 0x000fea0003800000 */
.L_x_8:
[----:B------:R-:W-:Y:S02]  /*0eb0*/  ULDC.64 UR4, c[0x0][0x588] ;  /* 0x0001620000047ab9 */ /* 0x000fe40000000a00 */
[----:B------:R-:W-:-:S04]  /*0ec0*/  ISETP.NE.U32.AND P0, PT, RZ, UR4, PT ;  /* 0x00000004ff007c0c */ /* 0x000fc8000bf05070 */
[----:B------:R-:W-:-:S13]  /*0ed0*/  ISETP.NE.AND.EX P0, PT, RZ, UR5, PT, P0 ;  /* 0x00000005ff007c0c */ /* 0x000fda000bf05300 */
[----:B------:R-:W-:Y:S05]  /*0ee0*/  @!P0 BRA `(.L_x_10) ;  /* 0x00000000000c8947 */ /* 0x000fea0003800000 */
[----:B------:R-:W0:Y:S02]  /*0ef0*/  LDC.64 R4, c[0x0][0x588] ;  /* 0x00016200ff047b82 */ /* 0x000e240000000a00 */
[----:B0-----:R1:W5:Y:S01]  /*0f00*/  LDG.E R23, desc[UR36][R4.64] ;  /* 0x0000002404177981 */ /* 0x001362000c1e1900 */
[----:B------:R-:W-:Y:S05]  /*0f10*/  BRA `(.L_x_9) ;  /* 0x0000000000087947 */ /* 0x000fea0003800000 */
.L_x_10:
[----:B------:R-:W-:Y:S02]  /*0f20*/  ULDC UR4, c[0x0][0x580] ;  /* 0x0001600000047ab9 */ /* 0x000fe40000000800 */
[----:B------:R-:W-:-:S07]  /*0f30*/  IMAD.U32 R23, RZ, RZ, UR4 ;  /* 0x00000004ff177e24 */ /* 0x000fce000f8e00ff */
.L_x_9:
[----:B------:R-:W-:Y:S02]  /*0f40*/  ULDC.64 UR4, c[0x0][0x5a0] ;  /* 0x0001680000047ab9 */ /* 0x000fe40000000a00 */
[----:B------:R-:W-:-:S04]  /*0f50*/  ISETP.NE.U32.AND P0, PT, RZ, UR4, PT ;  /* 0x00000004ff007c0c */ /* 0x000fc8000bf05070 */
[----:B------:R-:W-:-:S13]  /*0f60*/  ISETP.NE.AND.EX P0, PT, RZ, UR5, PT, P0 ;  /* 0x00000005ff007c0c */ /* 0x000fda000bf05300 */
[----:B------:R-:W-:Y:S05]  /*0f70*/  @!P0 BRA `(.L_x_11) ;  /* 0x00000000001c8947 */ /* 0x000fea0003800000 */
[----:B01----:R-:W0:Y:S02]  /*0f80*/  LDC.64 R4, c[0x0][0x5a0] ;  /* 0x00016800ff047b82 */ /* 0x003e240000000a00 */
[----:B0-----:R-:W2:Y:S02]  /*0f90*/  LDG.E.64 R4, desc[UR36][R4.64] ;  /* 0x0000002404047981 */ /* 0x001ea4000c1e1b00 */
[----:B--2---:R-:W-:-:S04]  /*0fa0*/  ISETP.NE.U32.AND P0, PT, R4, RZ, PT ;  /* 0x000000ff0400720c */ /* 0x004fc80003f05070 */
[----:B------:R-:W-:-:S13]  /*0fb0*/  ISETP.NE.AND.EX P0, PT, R5, RZ, PT, P0 ;  /* 0x000000ff0500720c */ /* 0x000fda0003f05300 */
[----:B------:R-:W-:Y:S05]  /*0fc0*/  @!P0 BRA `(.L_x_11) ;  /* 0x0000000000088947 */ /* 0x000fea0003800000 */
[----:B------:R0:W5:Y:S01]  /*0fd0*/  LD.E R56, desc[UR36][R4.64] ;  /* 0x0000002404387980 */ /* 0x000162000c101900 */
[----:B------:R-:W-:Y:S05]  /*0fe0*/  BRA `(.L_x_12) ;  /* 0x0000000000247947 */ /* 0x000fea0003800000 */
.L_x_11:
[----:B------:R-:W-:Y:S02]  /*0ff0*/  ULDC.64 UR4, c[0x0][0x590] ;  /* 0x0001640000047ab9 */ /* 0x000fe40000000a00 */
[----:B------:R-:W-:-:S04]  /*1000*/  ISETP.NE.U32.AND P0, PT, RZ, UR4, PT ;  /* 0x00000004ff007c0c */ /* 0x000fc8000bf05070 */
[----:B------:R-:W-:-:S13]  /*1010*/  ISETP.NE.AND.EX P0, PT, RZ, UR5, PT, P0 ;  /* 0x00000005ff007c0c */ /* 0x000fda000bf05300 */
[----:B------:R-:W-:Y:S05]  /*1020*/  @!P0 BRA `(.L_x_13) ;  /* 0x00000000000c8947 */ /* 0x000fea0003800000 */
[----:B01----:R-:W0:Y:S02]  /*1030*/  LDC.64 R4, c[0x0][0x590] ;  /* 0x00016400ff047b82 */ /* 0x003e240000000a00 */
[----:B0-----:R1:W5:Y:S01]  /*1040*/  LDG.E R56, desc[UR36][R4.64] ;  /* 0x0000002404387981 */ /* 0x001362000c1e1900 */
[----:B------:R-:W-:Y:S05]  /*1050*/  BRA `(.L_x_12) ;  /* 0x0000000000087947 */ /* 0x000fea0003800000 */
.L_x_13:
[----:B------:R-:W-:Y:S02]  /*1060*/  ULDC UR4, c[0x0][0x584] ;  /* 0x0001610000047ab9 */ /* 0x000fe40000000800 */
[----:B------:R-:W-:-:S07]  /*1070*/  IMAD.U32 R56, RZ, RZ, UR4 ;  /* 0x00000004ff387e24 */ /* 0x000fce000f8e00ff */
.L_x_12:
[----:B------:R-:W-:-:S13]  /*1080*/  LOP3.LUT P0, RZ, R0, 0xff, RZ, 0xc0, !PT ;  /* 0x000000ff00ff7812 */ /* 0x000fda000780c0ff */
[----:B------:R-:W-:Y:S05]  /*1090*/  @!P0 EXIT ;  /* 0x000000000000894d */ /* 0x000fea0003800000 */
[----:B------:R-:W-:Y:S01]  /*10a0*/  ULDC UR4, c[0x0][0x28c] ;  /* 0x0000a30000047ab9 */ /* 0x000fe20000000800 */
[----:B------:R-:W-:Y:S01]  /*10b0*/  LOP3.LUT R62, R19, 0x1, RZ, 0xfc, !PT ;  /* 0x00000001133e7812 */ /* 0x000fe200078efcff */
[----:B------:R-:W-:Y:S01]  /*10c0*/  UIADD3 UR4, UR4, 0x1f, URZ ;  /* 0x0000001f04047890 */ /* 0x000fe2000fffe03f */
[----:B------:R-:W-:Y:S01]  /*10d0*/  UMOV UR38, URZ ;  /* 0x0000003f00267c82 */ /* 0x000fe20008000000 */
[----:B------:R-:W-:Y:S02]  /*10e0*/  UMOV UR39, URZ ;  /* 0x0000003f00277c82 */ /* 0x000fe40008000000 */
[----:B------:R-:W-:-:S04]  /*10f0*/  USHF.R.S32.HI UR5, URZ, 0x1f, UR4 ;  /* 0x0000001f3f057899 */ /* 0x000fc80008011404 */
[----:B------:R-:W-:-:S04]  /*1100*/  ULEA.HI UR5, UR5, UR4, URZ, 0x5 ;  /* 0x0000000405057291 */ /* 0x000fc8000f8f283f */
[----:B------:R-:W-:-:S12]  /*1110*/  USHF.R.S32.HI UR40, URZ, 0x5, UR5 ;  /* 0x000000053f287899 */ /* 0x000fd80008011405 */
.L_x_95:
[----:B------:R-:W-:Y:S01]  /*1120*/  LOP3.LUT R0, R18, 0x80, RZ, 0xc0, !PT ;  /* 0x0000008012007812 */ /* 0x000fe200078ec0ff */
[----:B--2---:R-:W2:Y:S01]  /*1130*/  S2UR UR7, SR_CgaCtaId ;  /* 0x00000000000779c3 */ /* 0x004ea20000008800 */
[----:B------:R-:W-:Y:S02]  /*1140*/  UMOV UR6, 0x400 ;  /* 0x0000040000067882 */ /* 0x000fe40000000000 */
[----:B------:R-:W-:-:S06]  /*1150*/  SHF.R.U32.HI R0, RZ, 0x7, R0 ;  /* 0x00000007ff007819 */ /* 0x000fcc0000011600 */
[----:B---3--:R-:W3:Y:S01]  /*1160*/  SHFL.IDX PT, R0, R0, RZ, 0x1f ;  /* 0x00001fff00007589 */ /* 0x008ee200000e0000 */
[----:B--2---:R-:W-:Y:S01]  /*1170*/  ULEA UR42, UR7, UR6, 0x18 ;  /* 0x00000006072a7291 */ /* 0x004fe2000f8ec03f */
[----:B---3--:R-:W-:-:S13]  /*1180*/  R2UR UR4, R0 ;  /* 0x00000000000472ca */ /* 0x008fda00000e0000 */
[----:B------:R-:W-:-:S04]  /*1190*/  ULEA.HI UR5, UR4, UR4, URZ, 0x1 ;  /* 0x0000000404057291 */ /* 0x000fc8000f8f083f */
[----:B------:R-:W-:-:S04]  /*11a0*/  ULOP3.LUT UR5, UR5, 0xffffe, URZ, 0xc0, !UPT ;  /* 0x000ffffe05057892 */ /* 0x000fc8000f8ec03f */
[----:B------:R-:W-:-:S03]  /*11b0*/  UIADD3 UR5, UR4, -UR5, URZ ;  /* 0x8000000504057290 */ /* 0x000fc6000fffe03f */
[----:B------:R-:W-:Y:S01]  /*11c0*/  ULDC UR4, c[0x0][0x28c] ;  /* 0x0000a30000047ab9 */ /* 0x000fe20000000800 */
[----:B------:R-:W-:Y:S01]  /*11d0*/  ULEA UR5, UR5, UR42, 0xc ;  /* 0x0000002a05057291 */ /* 0x000fe2000f8e603f */
[----:B------:R-:W-:-:S03]  /*11e0*/  ISETP.LT.AND P0, PT, RZ, UR4, PT ;  /* 0x00000004ff007c0c */ /* 0x000fc6000bf01270 */
[----:B------:R-:W-:-:S04]  /*11f0*/  UIADD3 UR5, UR5, 0x200, URZ ;  /* 0x0000020005057890 */ /* 0x000fc8000fffe03f */
[----:B------:R-:W-:-:S04]  /*1200*/  USHF.R.U32.HI UR5, URZ, 0x4, UR5 ;  /* 0x000000043f057899 */ /* 0x000fc80008011605 */
[----:B------:R-:W-:Y:S02]  /*1210*/  ULOP3.LUT UR41, UR5, 0x3fff, URZ, 0xc0, !UPT ;  /* 0x00003fff05297892 */ /* 0x000fe4000f8ec03f */
[----:B-1--45:R-:W-:Y:S10]  /*1220*/  @P0 BRA `(.L_x_14) ;  /* 0x0000000000400947 */ /* 0x032ff40003800000 */
[----:B------:R-:W-:Y:S01]  /*1230*/  MOV R0, 0x0 ;  /* 0x0000000000007802 */ /* 0x000fe20000000f00 */
[----:B------:R-:W-:Y:S01]  /*1240*/  ULDC.64 UR4, c[0x4][0x68] ;  /* 0x01001a0000047ab9 */ /* 0x000fe20000000a00 */
[----:B------:R-:W-:Y:S01]  /*1250*/  ULDC.64 UR6, c[0x4][0x8] ;  /* 0x0100020000067ab9 */ /* 0x000fe20000000a00 */
[----:B01----:R-:W-:Y:S01]  /*1260*/  IMAD.U32 R4, RZ, RZ, UR4 ;  /* 0x00000004ff047e24 */ /* 0x003fe2000f8e00ff */
[----:B------:R0:W1:Y:S01]  /*1270*/  LDC.64 R14, c[0x4][R0] ;  /* 0x01000000000e7b82 */ /* 0x0000620000000a00 */
[----:B------:R-:W-:Y:S01]  /*1280*/  IMAD.U32 R5, RZ, RZ, UR5 ;  /* 0x00000005ff057e24 */ /* 0x000fe2000f8e00ff */
[----:B------:R-:W-:Y:S01]  /*1290*/  ULDC.64 UR4, c[0x4][0x70] ;  /* 0x01001c0000047ab9 */ /* 0x000fe20000000a00 */
[----:B------:R-:W-:Y:S02]  /*12a0*/  IMAD.U32 R10, RZ, RZ, UR6 ;  /* 0x00000006ff0a7e24 */ /* 0x000fe4000f8e00ff */
[----:B------:R-:W-:Y:S02]  /*12b0*/  IMAD.U32 R6, RZ, RZ, UR4 ;  /* 0x00000004ff067e24 */ /* 0x000fe4000f8e00ff */
[----:B------:R-:W-:-:S02]  /*12c0*/  IMAD.U32 R7, RZ, RZ, UR5 ;  /* 0x00000005ff077e24 */ /* 0x000fc4000f8e00ff */
[----:B------:R-:W-:Y:S02]  /*12d0*/  IMAD.U32 R11, RZ, RZ, UR7 ;  /* 0x00000007ff0b7e24 */ /* 0x000fe4000f8e00ff */
[----:B------:R-:W-:Y:S02]  /*12e0*/  IMAD.MOV.U32 R8, RZ, RZ, 0x1e1 ;  /* 0x000001e1ff087424 */ /* 0x000fe400078e00ff */
[----:B------:R-:W-:Y:S02]  /*12f0*/  IMAD.MOV.U32 R12, RZ, RZ, 0x1 ;  /* 0x00000001ff0c7424 */ /* 0x000fe400078e00ff */
[----:B0-----:R-:W-:-:S07]  /*1300*/  IMAD.MOV.U32 R13, RZ, RZ, RZ ;  /* 0x000000ffff0d7224 */ /* 0x001fce00078e00ff */
[----:B------:R-:W-:-:S07]  /*1310*/  LEPC R20, `(.L_x_14) ;  /* 0x000000001014794e */ /* 0x000fce0000000000 */
[----:B-1---5:R-:W-:Y:S05]  /*1320*/  CALL.ABS.NOINC R14 ;  /* 0x000000000e007343 */ /* 0x022fea0003c00000 */
.L_x_14:
[----:B------:R-:W-:-:S13]  /*1330*/  ISETP.NE.AND P0, PT, R62, 0x3, PT ;  /* 0x000000033e00780c */ /* 0x000fda0003f05270 */
[----:B------:R-:W-:Y:S05]  /*1340*/  @!P0 BRA `(.L_x_15) ;  /* 0x0000000000048947 */ /* 0x000fea0003800000 */
[----:B------:R-:W-:Y:S01]  /*1350*/  BPT.TRAP 0x1 ;  /* 0x000000040000795c */ /* 0x000fe20000300000 */
.L_x_15:
[----:B------:R-:W-:Y:S02]  /*1360*/  IMAD.U32 R3, RZ, RZ, UR39 ;  /* 0x00000027ff037e24 */ /* 0x000fe4000f8e00ff */
[----:B------:R-:W-:-:S03]  /*1370*/  IMAD.U32 R0, RZ, RZ, UR38 ;  /* 0x00000026ff007e24 */ /* 0x000fc6000f8e00ff */
[----:B------:R-:W-:Y:S02]  /*1380*/  LEA R3, R3, UR42, 0x3 ;  /* 0x0000002a03037c11 */ /* 0x000fe4000f8e18ff */
[----:B------:R-:W-:-:S04]  /*1390*/  SHF.L.U32 R0, R0, 0x1f, RZ ;  /* 0x0000001f00007819 */ /* 0x000fc800000006ff */
[----:B------:R2:W3:Y:S01]  /*13a0*/  SYNCS.PHASECHK.TRANS64.TRYWAIT P1, [R3+URZ], R0 ;  /* 0x00000000030075a7 */ /* 0x0004e2000802017f */
[----:B------:R-:W-:Y:S05]  /*13b0*/  @!P0 BRA `(.L_x_16) ;  /* 0x0000000000048947 */ /* 0x000fea0003800000 */
[----:B------:R-:W-:Y:S01]  /*13c0*/  BPT.TRAP 0x1 ;  /* 0x000000040000795c */ /* 0x000fe20000300000 */
.L_x_16:
[----:B---3--:R-:W-:Y:S05]  /*13d0*/  @P1 BRA `(.L_x_17) ;  /* 0x0000000000081947 */ /* 0x008fea0003800000 */
[----:B------:R-:W3:Y:S02]  /*13e0*/  SYNCS.PHASECHK.TRANS64.TRYWAIT P1, [R3+URZ], R0 ;  /* 0x00000000030075a7 */ /* 0x000ee4000802017f */
[----:B---3--:R-:W-:Y:S05]  /*13f0*/  @!P1 BRA `(.L_x_18) ;  /* 0x0000005000109947 */ /* 0x008fea0003800000 */
.L_x_17:
[----:B------:R-:W-:-:S04]  /*1400*/  UISETP.LT.AND UP0, UPT, UR40, 0x1, UPT ;  /* 0x000000012800788c */ /* 0x000fc8000bf01270 */
[----:B------:R-:W-:-:S04]  /*1410*/  USEL UR4, UR40, 0x1, UP0 ;  /* 0x0000000128047887 */ /* 0x000fc80008000000 */
[----:B------:R-:W-:-:S06]  /*1420*/  UIADD3 UR4, UR40, -UR4, URZ ;  /* 0x8000000428047290 */ /* 0x000fcc000fffe03f */
[----:B--23--:R-:W-:Y:S01]  /*1430*/  IMAD.U32 R0, RZ, RZ, UR4 ;  /* 0x00000004ff007e24 */ /* 0x00cfe2000f8e00ff */
[----:B------:R-:W-:Y:S05]  /*1440*/  WARPSYNC.ALL ;  /* 0x0000000000007948 */ /* 0x000fea0003800000 */
[----:B------:R-:W-:Y:S01]  /*1450*/  ISETP.GE.AND P1, PT, R0, 0x1, PT ;  /* 0x000000010000780c */ /* 0x000fe20003f26270 */
[----:B------:R-:W-:Y:S01]  /*1460*/  UIADD3 UR4, UR42, 0x24200, URZ ;  /* 0x000242002a047890 */ /* 0x000fe2000fffe03f */
[----:B------:R-:W-:Y:S01]  /*1470*/  WARPGROUP.ARRIVE ;  /* 0x00000000000079c5 */ /* 0x000fe20000000000 */
[----:B------:R-:W-:Y:S02]  /*1480*/  ULOP3.LUT UR41, UR41, 0x10000, URZ, 0xfc, !UPT ;  /* 0x0001000029297892 */ /* 0x000fe4000f8efc3f */
[----:B------:R-:W-:Y:S01]  /*1490*/  USHF.R.U32.HI UR4, URZ, 0x4, UR4 ;  /* 0x000000043f047899 */ /* 0x000fe20008011604 */
[----:B------:R-:W-:Y:S01]  /*14a0*/  UMOV UR5, 0x80000020 ;  /* 0x8000002000057882 */ /* 0x000fe20000000000 */
[----:B------:R-:W-:-:S02]  /*14b0*/  UMOV UR7, 0x80000020 ;  /* 0x8000002000077882 */ /* 0x000fc40000000000 */
[----:B------:R-:W-:-:S04]  /*14c0*/  ULOP3.LUT UR4, UR4, 0x3fff, URZ, 0xc0, !UPT ;  /* 0x00003fff04047892 */ /* 0x000fc8000f8ec03f */
[----:B------:R-:W-:Y:S02]  /*14d0*/  ULOP3.LUT UR10, UR4, 0x10000, URZ, 0xfc, !UPT ;  /* 0x00010000040a7892 */ /* 0x000fe4000f8efc3f */
[----:B------:R-:W-:Y:S02]  /*14e0*/  ULEA UR4, UR39, UR41, 0x9 ;  /* 0x0000002927047291 */ /* 0x000fe4000f8e483f */
[----:B------:R-:W-:-:S09]  /*14f0*/  ULEA UR6, UR39, UR10, 0x8 ;  /* 0x0000000a27067291 */ /* 0x000fd2000f8e403f */
[----:B------:R-:W-:Y:S01]  /*1500*/  HGMMA.64x64x16.F32 R24, gdesc[UR4], RZ, !UPT, gsb0 ;  /* 0x00e00000041879f0 */ /* 0x000fe2000c0008ff */
[----:B------:R-:W-:Y:S02]  /*1510*/  UIADD3 UR4, UR4, 0x2, URZ ;  /* 0x0000000204047890 */ /* 0x000fe4000fffe03f */
[----:B------:R-:W-:Y:S01]  /*1520*/  UIADD3 UR6, UR6, 0x2, URZ ;  /* 0x0000000206067890 */ /* 0x000fe2000fffe03f */
[----:B------:R-:W-:Y:S01]  /*1530*/  UMOV UR5, 0x80000020 ;  /* 0x8000002000057882 */ /* 0x000fe20000000000 */
[----:B------:R-:W-:Y:S01]  /*1540*/  UMOV UR7, 0x80000020 ;  /* 0x8000002000077882 */ /* 0x000fe20000000000 */
[----:B------:R-:W-:Y:S02]  /*1550*/  WARPGROUP.DEPBAR.LE gsb0, 0x0 ;  /* 0x00008000000079c5 */ /* 0x000fe40000010000 */
[----:B------:R-:W-:-:S06]  /*1560*/  WARPGROUP.ARRIVE ;  /* 0x00000000000079c5 */ /* 0x000fcc0000000000 */
[----:B------:R-:W-:Y:S03]  /*1570*/  HGMMA.64x64x16.F32 R24, gdesc[UR4], R24, gsb0 ;  /* 0x00e00000041879f0 */ /* 0x000fe60008000818 */
[----:B------:R-:W-:Y:S02]  /*1580*/  WARPGROUP.DEPBAR.LE gsb0, 0x0 ;  /* 0x00008000000079c5 */ /* 0x000fe40000010000 */
[----:B------:R-:W-:Y:S05]  /*1590*/  @!P1 BRA `(.L_x_19) ;  /* 0x0000000000d89947 */ /* 0x000fea0003800000 */
[----:B------:R-:W-:Y:S02]  /*15a0*/  UIADD3 UR4, UR39, 0x1, URZ ;  /* 0x0000000127047890 */ /* 0x000fe4000fffe03f */
[----:B------:R-:W-:Y:S02]  /*15b0*/  UMOV UR9, UR39 ;  /* 0x0000002700097c82 */ /* 0x000fe40008000000 */
[----:B------:R-:W-:-:S04]  /*15c0*/  UISETP.NE.AND UP0, UPT, UR4, 0x12, UPT ;  /* 0x000000120400788c */ /* 0x000fc8000bf05270 */
[----:B------:R-:W-:Y:S02]  /*15d0*/  USEL UR5, URZ, 0x1, UP0 ;  /* 0x000000013f057887 */ /* 0x000fe40008000000 */
[----:B------:R-:W-:Y:S02]  /*15e0*/  USEL UR8, UR4, URZ, UP0 ;  /* 0x0000003f04087287 */ /* 0x000fe40008000000 */
[----:B------:R-:W-:-:S06]  /*15f0*/  ULOP3.LUT UR5, UR38, UR5, URZ, 0x3c, !UPT ;  /* 0x0000000526057292 */ /* 0x000fcc000f8e3c3f */
[----:B01----:R-:W-:-:S07]  /*1600*/  IMAD.U32 R5, RZ, RZ, UR5 ;  /* 0x00000005ff057e24 */ /* 0x003fce000f8e00ff */
.L_x_26:
[----:B01----:R-:W-:Y:S05]  /*1610*/  @!P0 BRA `(.L_x_20) ;  /* 0x0000000000048947 */ /* 0x003fea0003800000 */
[----:B------:R-:W-:Y:S01]  /*1620*/  BPT.TRAP 0x1 ;  /* 0x000000040000795c */ /* 0x000fe20000300000 */
.L_x_20:
[----:B------:R-:W0:Y:S01]  /*1630*/  S2UR UR5, SR_CgaCtaId ;  /* 0x00000000000579c3 */ /* 0x000e220000008800 */
[----:B------:R-:W-:Y:S01]  /*1640*/  UMOV UR4, 0x400 ;  /* 0x0000040000047882 */ /* 0x000fe20000000000 */
[----:B------:R-:W-:Y:S01]  /*1650*/  SHF.L.U32 R3, R5, 0x1f, RZ ;  /* 0x0000001f05037819 */ /* 0x000fe200000006ff */
[----:B0-----:R-:W-:-:S04]  /*1660*/  ULEA UR11, UR5, UR4, 0x18 ;  /* 0x00000004050b7291 */ /* 0x001fc8000f8ec03f */
[----:B------:R-:W-:-:S09]  /*1670*/  ULEA UR4, UR8, UR11, 0x3 ;  /* 0x0000000b08047291 */ /* 0x000fd2000f8e183f */
[----:B------:R0:W1:Y:S01]  /*1680*/  SYNCS.PHASECHK.TRANS64.TRYWAIT P1, [UR4], R3 ;  /* 0x00000003ff0075a7 */ /* 0x0000620008020144 */
[----:B------:R-:W-:Y:S05]  /*1690*/  @!P0 BRA `(.L_x_21) ;  /* 0x0000000000048947 */ /* 0x000fea0003800000 */
[----:B------:R-:W-:Y:S01]  /*16a0*/  BPT.TRAP 0x1 ;  /* 0x000000040000795c */ /* 0x000fe20000300000 */
.L_x_21:
[----:B-1----:R-:W-:Y:S05]  /*16b0*/  @P1 BRA `(.L_x_22) ;  /* 0x0000000000081947 */ /* 0x002fea0003800000 */
[----:B------:R-:W1:Y:S02]  /*16c0*/  SYNCS.PHASECHK.TRANS64.TRYWAIT P1, [UR4], R3 ;  /* 0x00000003ff0075a7 */ /* 0x000e640008020144 */
[----:B-1----:R-:W-:Y:S05]  /*16d0*/  @!P1 BRA `(.L_x_23) ;  /* 0x0000004c006c9947 */ /* 0x002fea0003800000 */
.L_x_22:
[----:B------:R-:W-:Y:S01]  /*16e0*/  ULEA UR4, UR8, UR41, 0x9 ;  /* 0x0000002908047291 */ /* 0x000fe2000f8e483f */
[----:B------:R-:W-:Y:S01]  /*16f0*/  WARPGROUP.ARRIVE ;  /* 0x00000000000079c5 */ /* 0x000fe20000000000 */
[----:B------:R-:W-:Y:S01]  /*1700*/  ULEA UR6, UR8, UR10, 0x8 ;  /* 0x0000000a08067291 */ /* 0x000fe2000f8e403f */
[----:B------:R-:W-:Y:S01]  /*1710*/  UMOV UR5, 0x80000020 ;  /* 0x8000002000057882 */ /* 0x000fe20000000000 */
[----:B------:R-:W-:-:S07]  /*1720*/  UMOV UR7, 0x80000020 ;  /* 0x8000002000077882 */ /* 0x000fce0000000000 */
[----:B------:R-:W-:Y:S01]  /*1730*/  HGMMA.64x64x16.F32 R24, gdesc[UR4], R24, gsb0 ;  /* 0x00e00000041879f0 */ /* 0x000fe20008000818 */
        /* <DEDUP_REMOVED lines=9> */
[----:B------:R-:W-:Y:S01]  /*17d0*/  BPT.TRAP 0x1 ;  /* 0x000000040000795c */ /* 0x000fe20000300000 */
.L_x_24:
[----:B------:R-:W-:Y:S01]  /*17e0*/  ULEA UR4, UR9, UR11, 0x3 ;  /* 0x0000000b09047291 */ /* 0x000fe2000f8e183f */
[----:B------:R-:W-:-:S03]  /*17f0*/  ISETP.GT.U32.AND P1, PT, R19, 0x1, PT ;  /* 0x000000011300780c */ /* 0x000fc60003f24070 */
[----:B------:R-:W-:-:S04]  /*1800*/  UIADD3 UR4, UR4, 0x90, URZ ;  /* 0x0000009004047890 */ /* 0x000fc8000fffe03f */
[----:B------:R-:W-:-:S09]  /*1810*/  UPRMT UR4, URZ, 0x654, UR4 ;  /* 0x000006543f047896 */ /* 0x000fd20008000004 */
[----:B------:R-:W-:Y:S01]  /*1820*/  SYNCS.ARRIVE.TRANS64.RED.A1T0 RZ, [UR4], RZ ;  /* 0x000000ffffff79a7 */ /* 0x000fe20008100404 */
[----:B------:R-:W-:Y:S05]  /*1830*/  @P1 BRA `(.L_x_25) ;  /* 0x0000000000041947 */ /* 0x000fea0003800000 */
[----:B------:R-:W-:Y:S01]  /*1840*/  BPT.TRAP 0x1 ;  /* 0x000000040000795c */ /* 0x000fe20000300000 */
.L_x_25:
[----:B------:R-:W-:Y:S01]  /*1850*/  UIADD3 UR8, UR8, 0x1, URZ ;  /* 0x0000000108087890 */ /* 0x000fe2000fffe03f */
[C---:B------:R-:W-:Y:S01]  /*1860*/  ISETP.GT.AND P1, PT, R0.reuse, 0x1, PT ;  /* 0x000000010000780c */ /* 0x040fe20003f24270 */
[----:B------:R-:W-:Y:S01]  /*1870*/  UIADD3 UR9, UR9, 0x1, URZ ;  /* 0x0000000109097890 */ /* 0x000fe2000fffe03f */
[----:B------:R-:W-:Y:S01]  /*1880*/  VIADD R0, R0, 0xffffffff ;  /* 0xffffffff00007836 */ /* 0x000fe20000000000 */
[----:B------:R-:W-:Y:S02]  /*1890*/  UISETP.NE.AND UP0, UPT, UR8, 0x12, UPT ;  /* 0x000000120800788c */ /* 0x000fe4000bf05270 */
[----:B------:R-:W-:Y:S02]  /*18a0*/  UISETP.NE.AND UP1, UPT, UR9, 0x12, UPT ;  /* 0x000000120900788c */ /* 0x000fe4000bf25270 */
[----:B------:R-:W-:Y:S02]  /*18b0*/  USEL UR4, URZ, 0x1, UP0 ;  /* 0x000000013f047887 */ /* 0x000fe40008000000 */
[----:B------:R-:W-:-:S02]  /*18c0*/  USEL UR8, UR8, URZ, UP0 ;  /* 0x0000003f08087287 */ /* 0x000fc40008000000 */
[----:B------:R-:W-:Y:S02]  /*18d0*/  USEL UR9, UR9, URZ, UP1 ;  /* 0x0000003f09097287 */ /* 0x000fe40008800000 */
[----:B------:R-:W-:Y:S01]  /*18e0*/  LOP3.LUT R5, R5, UR4, RZ, 0x3c, !PT ;  /* 0x0000000405057c12 */ /* 0x000fe2000f8e3cff */
[----:B------:R-:W-:Y:S09]  /*18f0*/  @P1 BRA `(.L_x_26) ;  /* 0xfffffffc00441947 */ /* 0x000ff2000383ffff */
.L_x_19:
[----:B------:R-:W2:Y:S02]  /*1900*/  LDC R0, c[0x0][0x28c] ;  /* 0x0000a300ff007b82 */ /* 0x000ea40000000800 */
[----:B--2---:R-:W-:-:S13]  /*1910*/  ISETP.GE.AND P1, PT, R0, 0x1, PT ;  /* 0x000000010000780c */ /* 0x004fda0003f26270 */
[----:B------:R-:W-:Y:S05]  /*1920*/  @!P1 BRA `(.L_x_27) ;  /* 0x0000000000489947 */ /* 0x000fea0003800000 */
[----:B------:R-:W-:Y:S05]  /*1930*/  @!P0 BRA `(.L_x_28) ;  /* 0x0000000000048947 */ /* 0x000fea0003800000 */
[----:B------:R-:W-:Y:S01]  /*1940*/  BPT.TRAP 0x1 ;  /* 0x000000040000795c */ /* 0x000fe20000300000 */
.L_x_28:
[----:B------:R-:W2:Y:S01]  /*1950*/  S2UR UR7, SR_CgaCtaId ;  /* 0x00000000000779c3 */ /* 0x000ea20000008800 */
[----:B------:R-:W-:Y:S01]  /*1960*/  UISETP.LT.AND UP0, UPT, UR40, 0x1, UPT ;  /* 0x000000012800788c */ /* 0x000fe2000bf01270 */
[----:B------:R-:W-:-:S03]  /*1970*/  ISETP.GT.U32.AND P0, PT, R19, 0x1, PT ;  /* 0x000000011300780c */ /* 0x000fc60003f04070 */
[----:B------:R-:W-:-:S04]  /*1980*/  USEL UR6, UR40, 0x1, UP0 ;  /* 0x0000000128067887 */ /* 0x000fc80008000000 */
[----:B------:R-:W-:-:S04]  /*1990*/  UIADD3 UR6, UR39, UR40, -UR6 ;  /* 0x0000002827067290 */ /* 0x000fc8000fffe806 */
[----:B------:R-:W-:-:S04]  /*19a0*/  UIMAD.WIDE.U32 UR4, UR6, 0x38e38e39, URZ ;  /* 0x38e38e39060478a5 */ /* 0x000fc8000f8e003f */
[----:B------:R-:W-:-:S03]  /*19b0*/  USHF.R.U32.HI UR4, URZ, 0x2, UR5 ;  /* 0x000000023f047899 */ /* 0x000fc60008011605 */
[----:B------:R-:W-:Y:S01]  /*19c0*/  UMOV UR5, 0x400 ;  /* 0x0000040000057882 */ /* 0x000fe20000000000 */
[----:B------:R-:W-:Y:S02]  /*19d0*/  UIMAD UR6, UR4, -0x12, UR6 ;  /* 0xffffffee040678a4 */ /* 0x000fe4000f8e0206 */
[----:B--2---:R-:W-:-:S04]  /*19e0*/  ULEA UR5, UR7, UR5, 0x18 ;  /* 0x0000000507057291 */ /* 0x004fc8000f8ec03f */
[----:B------:R-:W-:-:S04]  /*19f0*/  ULEA UR6, UR6, UR5, 0x3 ;  /* 0x0000000506067291 */ /* 0x000fc8000f8e183f */
[----:B------:R-:W-:-:S04]  /*1a00*/  UIADD3 UR6, UR6, 0x90, URZ ;  /* 0x0000009006067890 */ /* 0x000fc8000fffe03f */
[----:B------:R-:W-:-:S09]  /*1a10*/  UPRMT UR6, URZ, 0x654, UR6 ;  /* 0x000006543f067896 */ /* 0x000fd20008000006 */
[----:B------:R-:W-:Y:S01]  /*1a20*/  SYNCS.ARRIVE.TRANS64.RED.A1T0 RZ, [UR6], RZ ;  /* 0x000000ffffff79a7 */ /* 0x000fe20008100406 */
[----:B------:R-:W-:Y:S05]  /*1a30*/  @P0 BRA `(.L_x_27) ;  /* 0x0000000000040947 */ /* 0x000fea0003800000 */
[----:B------:R-:W-:Y:S01]  /*1a40*/  BPT.TRAP 0x1 ;  /* 0x000000040000795c */ /* 0x000fe20000300000 */
.L_x_27:
[----:B------:R-:W2:Y:S01]  /*1a50*/  LDC R6, c[0x0][0x288] ;  /* 0x0000a200ff067b82 */ /* 0x000ea20000000800 */
[C---:B01----:R-:W-:Y:S01]  /*1a60*/  LOP3.LUT R5, R18.reuse, 0x3, RZ, 0xc0, !PT ;  /* 0x0000000312057812 */ /* 0x043fe200078ec0ff */
[----:B------:R-:W-:Y:S01]  /*1a70*/  IMAD.SHL.U32 R59, R59, 0x40, RZ ;  /* 0x000000403b3b7824 */ /* 0x000fe200078e00ff */
[----:B------:R-:W-:Y:S01]  /*1a80*/  UIADD3 UR39, UR40, UR39, URZ ;  /* 0x0000002728277290 */ /* 0x000fe2000fffe03f */
[----:B------:R-:W-:Y:S01]  /*1a90*/  SHF.R.U32.HI R3, RZ, 0x2, R18 ;  /* 0x00000002ff037819 */ /* 0x000fe20000011612 */
[C---:B------:R-:W-:Y:S01]  /*1aa0*/  IMAD.SHL.U32 R10, R18.reuse, 0x2, RZ ;  /* 0x00000002120a7824 */ /* 0x040fe200078e00ff */
[----:B------:R-:W-:Y:S01]  /*1ab0*/  LOP3.LUT R4, R18, 0x60, RZ, 0xc0, !PT ;  /* 0x0000006012047812 */ /* 0x000fe200078ec0ff */
[----:B------:R-:W-:Y:S01]  /*1ac0*/  UISETP.GT.U32.AND UP0, UPT, UR39, 0x11, UPT ;  /* 0x000000112700788c */ /* 0x000fe2000bf04070 */
[----:B------:R-:W-:Y:S01]  /*1ad0*/  LOP3.LUT R0, R22, 0x1, RZ, 0xc0, !PT ;  /* 0x0000000116007812 */ /* 0x000fe200078ec0ff */
[----:B------:R-:W-:Y:S01]  /*1ae0*/  ULDC UR7, c[0x0][0x284] ;  /* 0x0000a10000077ab9 */ /* 0x000fe20000000800 */
[----:B------:R-:W-:Y:S01]  /*1af0*/  LOP3.LUT R3, R3, 0x7, RZ, 0xc0, !PT ;  /* 0x0000000703037812 */ /* 0x000fe200078ec0ff */
[----:B------:R-:W-:Y:S01]  /*1b00*/  UISETP.LT.U32.AND UP0, UPT, UR40, 0x12, UP0 ;  /* 0x000000122800788c */ /* 0x000fe20008701070 */
[----:B------:R-:W-:Y:S01]  /*1b10*/  SHF.R.U32.HI R4, RZ, 0x1, R4 ;  /* 0x00000001ff047819 */ /* 0x000fe20000011604 */
[----:B------:R-:W-:Y:S01]  /*1b20*/  IMAD.SHL.U32 R8, R0, 0x40, RZ ;  /* 0x0000004000087824 */ /* 0x000fe200078e00ff */
[----:B------:R-:W-:Y:S01]  /*1b30*/  UISETP.GE.U32.AND UP1, UPT, UR40, 0x12, UPT ;  /* 0x000000122800788c */ /* 0x000fe2000bf26070 */
[----:B------:R-:W-:Y:S01]  /*1b40*/  SHF.R.S32.HI R15, RZ, 0x1f, R57 ;  /* 0x0000001fff0f7819 */ /* 0x000fe20000011439 */
[----:B------:R-:W-:Y:S01]  /*1b50*/  ULDC.64 UR8, c[0x0][0x5d0] ;  /* 0x0001740000087ab9 */ /* 0x000fe20000000a00 */
[--C-:B------:R-:W-:Y:S01]  /*1b60*/  IADD3 R7, RZ, -R4, -R3.reuse ;  /* 0x80000004ff077210 */ /* 0x100fe20007ffe803 */
[----:B------:R-:W-:Y:S01]  /*1b70*/  UIMAD.WIDE.U32 UR4, UR39, 0x38e38e39, URZ ;  /* 0x38e38e39270478a5 */ /* 0x000fe2000f8e003f */
[C---:B------:R-:W-:Y:S01]  /*1b80*/  LOP3.LUT R10, R59.reuse, 0x6, R10, 0xf8, !PT ;  /* 0x000000063b0a7812 */ /* 0x040fe200078ef80a */
[----:B------:R-:W-:Y:S01]  /*1b90*/  USEL UR6, URZ, 0x1, !UP0 ;  /* 0x000000013f067887 */ /* 0x000fe2000c000000 */
[----:B------:R-:W-:Y:S01]  /*1ba0*/  LOP3.LUT R3, R8, 0x40, R3, 0xe2, !PT ;  /* 0x0000004008037812 */ /* 0x000fe200078ee203 */
[C---:B------:R-:W-:Y:S01]  /*1bb0*/  IMAD.WIDE R8, R58.reuse, 0x80, RZ ;  /* 0x000000803a087825 */ /* 0x040fe200078e02ff */
[----:B------:R-:W-:Y:S01]  /*1bc0*/  SHF.R.S32.HI R11, RZ, 0x1f, R10 ;  /* 0x0000001fff0b7819 */ /* 0x000fe2000001140a */
[----:B------:R-:W-:Y:S01]  /*1bd0*/  USHF.R.U32.HI UR4, URZ, 0x2, UR5 ;  /* 0x000000023f047899 */ /* 0x000fe20008011605 */
[----:B--2---:R-:W-:Y:S01]  /*1be0*/  ISETP.GE.AND P0, PT, R59, R6, PT ;  /* 0x000000063b00720c */ /* 0x004fe20003f06270 */
[----:B------:R-:W-:Y:S01]  /*1bf0*/  IMAD R12, R5, -0x2, R6 ;  /* 0xfffffffe050c7824 */ /* 0x000fe200078e0206 */
[----:B------:R-:W-:Y:S01]  /*1c00*/  ULOP3.LUT UR38, UR38, UR6, URZ, 0x3c, !UPT ;  /* 0x0000000626267292 */ /* 0x000fe2000f8e3c3f */
[----:B------:R-:W-:Y:S01]  /*1c10*/  IMAD.SHL.U32 R5, R58, 0x80, RZ ;  /* 0x000000803a057824 */ /* 0x000fe200078e00ff */
[----:B------:R-:W-:Y:S01]  /*1c20*/  LOP3.LUT R73, R8, R3, R4, 0xfe, !PT ;  /* 0x0000000308497212 */ /* 0x000fe200078efe04 */
[----:B------:R-:W-:Y:S01]  /*1c30*/  IMAD R6, R15, UR8, RZ ;  /* 0x000000080f067c24 */ /* 0x000fe2000f8e02ff */
[----:B------:R-:W-:Y:S01]  /*1c40*/  UIMAD UR39, UR4, -0x12, UR39 ;  /* 0xffffffee042778a4 */ /* 0x000fe2000f8e0227 */
[----:B------:R-:W-:Y:S01]  /*1c50*/  IMAD R0, R0, -0x40, R7 ;  /* 0xffffffc000007824 */ /* 0x000fe200078e0207 */
[----:B------:R-:W-:Y:S01]  /*1c60*/  ISETP.GE.OR P0, PT, R5, UR7, P0 ;  /* 0x0000000705007c0c */ /* 0x000fe20008706670 */
[C---:B------:R-:W-:Y:S01]  /*1c70*/  IMAD R13, R57.reuse, UR9, R6 ;  /* 0x00000009390d7c24 */ /* 0x040fe2000f8e0206 */
[----:B------:R-:W-:Y:S01]  /*1c80*/  @UP1 ULOP3.LUT UR38, UR38, 0x1, UR4, 0x78, !UPT ;  /* 0x0000000126261892 */ /* 0x000fe2000f8e7804 */
[----:B------:R-:W-:Y:S01]  /*1c90*/  IMAD.WIDE.U32 R6, R57, UR8, R10 ;  /* 0x0000000839067c25 */ /* 0x000fe2000f8e000a */
[----:B------:R-:W-:-:S03]  /*1ca0*/  IADD3 R3, -R5, UR7, R0 ;  /* 0x0000000705037c10 */ /* 0x000fc6000fffe100 */
[----:B------:R-:W-:Y:S02]  /*1cb0*/  IMAD.IADD R7, R7, 0x1, R13 ;  /* 0x0000000107077824 */ /* 0x000fe400078e020d */
[----:B------:R-:W-:Y:S02]  /*1cc0*/  IMAD.IADD R4, R12, 0x1, -R59 ;  /* 0x000000010c047824 */ /* 0x000fe400078e0a3b */
[----:B------:R-:W-:Y:S02]  /*1cd0*/  IMAD.MOV.U32 R0, RZ, RZ, -0x1 ;  /* 0xffffffffff007424 */ /* 0x000fe400078e00ff */
[----:B------:R-:W-:Y:S05]  /*1ce0*/  @P0 BRA `(.L_x_29) ;  /* 0x0000002000a40947 */ /* 0x000fea0003800000 */
[----:B------:R-:W0:Y:S01]  /*1cf0*/  LDC.64 R66, c[0x0][0x5c8] ;  /* 0x00017200ff427b82 */ /* 0x000e220000000a00 */
[----:B-----5:R-:W-:Y:S01]  /*1d00*/  FSETP.NEU.AND P0, PT, R56, RZ, PT ;  /* 0x000000ff3800720b */ /* 0x020fe20003f0d000 */
[----:B------:R-:W-:Y:S01]  /*1d10*/  BSSY B0, `(.L_x_29) ;  /* 0x0000226000007945 */ /* 0x000fe20003800000 */
[----:B------:R-:W-:-:S04]  /*1d20*/  ISETP.GT.AND P2, PT, R4, RZ, PT ;  /* 0x000000ff0400720c */ /* 0x000fc80003f44270 */
[----:B------:R-:W-:Y:S01]  /*1d30*/  ISETP.GT.AND P1, PT, R3, RZ, P2 ;  /* 0x000000ff0300720c */ /* 0x000fe20001724270 */
[-C--:B0-----:R-:W-:Y:S02]  /*1d40*/  IMAD R12, R9, R66.reuse, RZ ;  /* 0x00000042090c7224 */ /* 0x081fe400078e02ff */
[----:B------:R-:W-:-:S04]  /*1d50*/  IMAD.WIDE.U32 R58, R73, R66, R6 ;  /* 0x00000042493a7225 */ /* 0x000fc800078e0006 */
[----:B------:R-:W-:-:S04]  /*1d60*/  IMAD R5, R73, R67, R12 ;  /* 0x0000004349057224 */ /* 0x000fc800078e020c */
[----:B------:R-:W-:Y:S01]  /*1d70*/  IMAD.IADD R75, R59, 0x1, R5 ;  /* 0x000000013b4b7824 */ /* 0x000fe200078e0205 */
[----:B------:R-:W-:Y:S06]  /*1d80*/  @!P0 BRA `(.L_x_30) ;  /* 0x0000001400e88947 */ /* 0x000fec0003800000 */
[----:B------:R-:W0:Y:S01]  /*1d90*/  LDC.64 R64, c[0x0][0x5b8] ;  /* 0x00016e00ff407b82 */ /* 0x000e220000000a00 */
[----:B------:R-:W-:-:S07]  /*1da0*/  ULDC.64 UR4, c[0x0][0x5c0] ;  /* 0x0001700000047ab9 */ /* 0x000fce0000000a00 */
[----:B------:R-:W1:Y:S08]  /*1db0*/  LDC.64 R68, c[0x0][0x5b0] ;  /* 0x00016c00ff447b82 */ /* 0x000e700000000a00 */
[----:B------:R-:W2:Y:S01]  /*1dc0*/  LDC.64 R70, c[0x0][0x5a8] ;  /* 0x00016a00ff467b82 */ /* 0x000ea20000000a00 */
[-C--:B0-----:R-:W-:Y:S02]  /*1dd0*/  IMAD R6, R15, R64.reuse, RZ ;  /* 0x000000400f067224 */ /* 0x081fe400078e02ff */
[----:B------:R-:W-:-:S04]  /*1de0*/  IMAD.WIDE.U32 R60, R57, R64, R10 ;  /* 0x00000040393c7225 */ /* 0x000fc800078e000a */
[----:B------:R-:W-:Y:S02]  /*1df0*/  IMAD R63, R57, R65, R6 ;  /* 0x00000041393f7224 */ /* 0x000fe400078e0206 */
[-C--:B-1----:R-:W-:Y:S02]  /*1e00*/  IMAD R8, R9, R68.reuse, RZ ;  /* 0x0000004409087224 */ /* 0x082fe400078e02ff */
[----:B------:R-:W-:Y:S02]  /*1e10*/  IMAD.IADD R13, R61, 0x1, R63 ;  /* 0x000000013d0d7824 */ /* 0x000fe400078e023f */
[----:B------:R-:W-:Y:S02]  /*1e20*/  IMAD.MOV.U32 R12, RZ, RZ, R60 ;  /* 0x000000ffff0c7224 */ /* 0x000fe400078e003c */
[C---:B------:R-:W-:Y:S02]  /*1e30*/  IMAD R65, R73.reuse, R69, R8 ;  /* 0x0000004549417224 */ /* 0x040fe400078e0208 */
[----:B------:R-:W-:-:S04]  /*1e40*/  IMAD.WIDE.U32 R6, R73, R68, R12 ;  /* 0x0000004449067225 */ /* 0x000fc800078e000c */
[----:B------:R-:W-:Y:S01]  /*1e50*/  IMAD.IADD R5, R7, 0x1, R65 ;  /* 0x0000000107057824 */ /* 0x000fe200078e0241 */
[----:B--2---:R-:W-:-:S04]  /*1e60*/  LEA R14, P0, R6, R70, 0x1 ;  /* 0x00000046060e7211 */ /* 0x004fc800078008ff */
[----:B------:R-:W-:-:S05]  /*1e70*/  LEA.HI.X R15, R6, R71, R5, 0x1, P0 ;  /* 0x00000047060f7211 */ /* 0x000fca00000f0c05 */
[----:B------:R0:W2:Y:S01]  /*1e80*/  @P1 LDG.E.LTC128B.U16 R5, desc[UR36][R14.64] ;  /* 0x000000240e051981 */ /* 0x0000a2000c1e1520 */
[----:B------:R-:W-:Y:S01]  /*1e90*/  LEA R8, P0, R58, UR4, 0x1 ;  /* 0x000000043a087c11 */ /* 0x000fe2000f8008ff */
[----:B------:R-:W-:Y:S01]  /*1ea0*/  IMAD.WIDE.U32 R6, R73, R68, R10 ;  /* 0x0000004449067225 */ /* 0x000fe200078e000a */
[----:B------:R-:W-:Y:S03]  /*1eb0*/  BSSY B1, `(.L_x_31) ;  /* 0x0000012000017945 */ /* 0x000fe60003800000 */
[----:B------:R-:W-:Y:S02]  /*1ec0*/  IMAD.IADD R7, R65, 0x1, R7 ;  /* 0x0000000141077824 */ /* 0x000fe400078e0207 */
[----:B------:R-:W-:Y:S01]  /*1ed0*/  IMAD.WIDE.U32 R20, R57, R64, R6 ;  /* 0x0000004039147225 */ /* 0x000fe200078e0006 */
[----:B0-----:R-:W-:-:S03]  /*1ee0*/  SHF.L.U64.HI R15, R68, 0x3, R69 ;  /* 0x00000003440f7819 */ /* 0x001fc60000010245 */
[----:B------:R-:W-:Y:S01]  /*1ef0*/  IMAD.IADD R7, R63, 0x1, R21 ;  /* 0x000000013f077824 */ /* 0x000fe200078e0215 */
[----:B------:R-:W-:Y:S01]  /*1f00*/  LEA R6, P4, R20, R70, 0x1 ;  /* 0x0000004614067211 */ /* 0x000fe200078808ff */
[----:B------:R-:W-:-:S03]  /*1f10*/  IMAD.SHL.U32 R14, R68, 0x8, RZ ;  /* 0x00000008440e7824 */ /* 0x000fc600078e00ff */
[----:B------:R-:W-:Y:S01]  /*1f20*/  LEA.HI.X R7, R20, R71, R7, 0x1, P4 ;  /* 0x0000004714077211 */ /* 0x000fe200020f0c07 */
[----:B--2---:R-:W-:-:S05]  /*1f30*/  HADD2.F32 R9, -RZ, R5.H0_H0 ;  /* 0x20000005ff097230 */ /* 0x004fca0000004100 */
[----:B------:R-:W-:-:S04]  /*1f40*/  FMUL R9, R9, R56 ;  /* 0x0000003809097220 */ /* 0x000fc80000400000 */
[----:B------:R-:W-:Y:S01]  /*1f50*/  FFMA R24, R24, R23, R9 ;  /* 0x0000001718187223 */ /* 0x000fe20000000009 */
[----:B------:R-:W-:Y:S02]  /*1f60*/  LEA.HI.X R9, R58, UR5, R75, 0x1, P0 ;  /* 0x000000053a097c11 */ /* 0x000fe400080f0c4b */
[----:B------:R-:W-:Y:S02]  /*1f70*/  ISETP.GT.AND P0, PT, R4, 0x1, PT ;  /* 0x000000010400780c */ /* 0x000fe40003f04270 */
[----:B------:R-:W-:Y:S02]  /*1f80*/  F2FP.F16.F32.PACK_AB R24, RZ, R24 ;  /* 0x00000018ff18723e */ /* 0x000fe400000000ff */
[----:B------:R-:W-:-:S03]  /*1f90*/  ISETP.GT.AND P3, PT, R3, RZ, P0 ;  /* 0x000000ff0300720c */ /* 0x000fc60000764270 */
[----:B------:R0:W-:Y:S10]  /*1fa0*/  @P1 STG.E.U16 desc[UR36][R8.64], R24 ;  /* 0x0000001808001986 */ /* 0x0001f4000c101524 */
[----:B------:R-:W-:Y:S05]  /*1fb0*/  @!P3 BRA `(.L_x_32) ;  /* 0x000000000004b947 */ /* 0x000fea0003800000 */
[----:B------:R1:W5:Y:S02]  /*1fc0*/  LDG.E.LTC128B.U16 R5, desc[UR36][R6.64+0x2] ;  /* 0x0000022406057981 */ /* 0x000364000c1e1520 */
.L_x_32:
[----:B------:R-:W-:Y:S05]  /*1fd0*/  BSYNC B1 ;  /* 0x0000000000017941 */ /* 0x000fea0003800000 */
.L_x_31:
[----:B-----5:R-:W-:Y:S01]  /*1fe0*/  HADD2.F32 R59, -RZ, R5.H0_H0 ;  /* 0x20000005ff3b7230 */ /* 0x020fe20000004100 */
[----:B------:R-:W-:Y:S01]  /*1ff0*/  ISETP.GT.AND P2, PT, R3, 0x8, P2 ;  /* 0x000000080300780c */ /* 0x000fe20001744270 */
[----:B------:R-:W-:Y:S01]  /*2000*/  IMAD.WIDE.U32 R20, R73, R68, R14 ;  /* 0x0000004449147225 */ /* 0x000fe200078e000e */
[----:B0-----:R-:W-:-:S03]  /*2010*/  PRMT R24, R5, 0x7610, R24 ;  /* 0x0000761005187816 */ /* 0x001fc60000000018 */
[----:B------:R-:W-:Y:S01]  /*2020*/  FMUL R12, R59, R56 ;  /* 0x000000383b0c7220 */ /* 0x000fe20000400000 */
[----:B------:R-:W-:Y:S01]  /*2030*/  IMAD.IADD R65, R65, 0x1, R21 ;  /* 0x0000000141417824 */ /* 0x000fe200078e0215 */
[----:B------:R-:W-:Y:S02]  /*2040*/  IADD3 R60, P1, R60, R20, RZ ;  /* 0x000000143c3c7210 */ /* 0x000fe40007f3e0ff */
[----:B------:R-:W-:-:S03]  /*2050*/  FFMA R12, R25, R23, R12 ;  /* 0x00000017190c7223 */ /* 0x000fc6000000000c */
[----:B------:R-:W-:Y:S01]  /*2060*/  IMAD.X R13, R65, 0x1, R13, P1 ;  /* 0x00000001410d7824 */ /* 0x000fe200008e060d */
[C---:B------:R-:W-:Y:S02]  /*2070*/  LEA R14, P1, R60.reuse, R70, 0x1 ;  /* 0x000000463c0e7211 */ /* 0x040fe400078208ff */
[----:B------:R-:W-:Y:S02]  /*2080*/  F2FP.F16.F32.PACK_AB R12, RZ, R12 ;  /* 0x0000000cff0c723e */ /* 0x000fe400000000ff */
[----:B------:R-:W-:Y:S02]  /*2090*/  LEA.HI.X R15, R60, R71, R13, 0x1, P1 ;  /* 0x000000473c0f7211 */ /* 0x000fe400008f0c0d */
[----:B------:R-:W-:-:S05]  /*20a0*/  PRMT R21, R12, 0x7610, R21 ;  /* 0x000076100c157816 */ /* 0x000fca0000000015 */
[----:B------:R0:W-:Y:S04]  /*20b0*/  @P3 STG.E.U16 desc[UR36][R8.64+0x2], R21 ;  /* 0x0000021508003986 */ /* 0x0001e8000c101524 */
[----:B------:R-:W2:Y:S01]  /*20c0*/  @P2 LDG.E.LTC128B.U16 R24, desc[UR36][R14.64] ;  /* 0x000000240e182981 */ /* 0x000ea2000c1e1520 */
[----:B------:R-:W-:Y:S01]  /*20d0*/  IADD3 R20, P1, R10, R20, RZ ;  /* 0x000000140a147210 */ /* 0x000fe20007f3e0ff */
[----:B------:R-:W-:Y:S01]  /*20e0*/  BSSY B1, `(.L_x_33) ;  /* 0x0000011000017945 */ /* 0x000fe20003800000 */
[C---:B------:R-:W-:Y:S02]  /*20f0*/  SHF.L.U64.HI R13, R66.reuse, 0x4, R67 ;  /* 0x00000004420d7819 */ /* 0x040fe40000010243 */
[----:B------:R-:W-:Y:S01]  /*2100*/  ISETP.GT.AND P0, PT, R3, 0x8, P0 ;  /* 0x000000080300780c */ /* 0x000fe20000704270 */
[----:B0-----:R-:W-:Y:S01]  /*2110*/  IMAD.X R21, R11, 0x1, R65, P1 ;  /* 0x000000010b157824 */ /* 0x001fe200008e0641 */
[----:B------:R-:W-:Y:S01]  /*2120*/  LEA R12, P1, R66, R8, 0x4 ;  /* 0x00000008420c7211 */ /* 0x000fe200078220ff */
[----:B------:R-:W-:-:S04]  /*2130*/  IMAD.WIDE.U32 R20, R57, R64, R20 ;  /* 0x0000004039147225 */ /* 0x000fc800078e0014 */
[----:B------:R-:W-:Y:S01]  /*2140*/  IMAD.X R13, R13, 0x1, R9, P1 ;  /* 0x000000010d0d7824 */ /* 0x000fe200008e0609 */
[----:B------:R-:W-:Y:S01]  /*2150*/  LEA R10, P3, R20, R70, 0x1 ;  /* 0x00000046140a7211 */ /* 0x000fe200078608ff */
[----:B------:R-:W-:-:S05]  /*2160*/  IMAD.IADD R11, R63, 0x1, R21 ;  /* 0x000000013f0b7824 */ /* 0x000fca00078e0215 */
[----:B------:R-:W-:Y:S01]  /*2170*/  LEA.HI.X R11, R20, R71, R11, 0x1, P3 ;  /* 0x00000047140b7211 */ /* 0x000fe200018f0c0b */
[----:B--2---:R-:W-:-:S05]  /*2180*/  HADD2.F32 R5, -RZ, R24.H0_H0 ;  /* 0x20000018ff057230 */ /* 0x004fca0000004100 */
[----:B------:R-:W-:-:S04]  /*2190*/  FMUL R5, R5, R56 ;  /* 0x0000003805057220 */ /* 0x000fc80000400000 */
[----:B------:R-:W-:-:S05]  /*21a0*/  FFMA R5, R26, R23, R5 ;  /* 0x000000171a057223 */ /* 0x000fca0000000005 */
[----:B------:R-:W-:-:S05]  /*21b0*/  F2FP.F16.F32.PACK_AB R5, RZ, R5 ;  /* 0x00000005ff05723e */ /* 0x000fca00000000ff */
[----:B------:R0:W-:Y:S01]  /*21c0*/  @P2 STG.E.U16 desc[UR36][R12.64], R5 ;  /* 0x000000050c002986 */ /* 0x0001e2000c101524 */
[----:B------:R-:W-:Y:S05]  /*21d0*/  @!P0 BRA `(.L_x_34) ;  /* 0x0000000000048947 */ /* 0x000fea0003800000 */
[----:B------:R2:W5:Y:S02]  /*21e0*/  LDG.E.LTC128B.U16 R24, desc[UR36][R10.64+0x2] ;  /* 0x000002240a187981 */ /* 0x000564000c1e1520 */
.L_x_34:
[----:B------:R-:W-:Y:S05]  /*21f0*/  BSYNC B1 ;  /* 0x0000000000017941 */ /* 0x000fea0003800000 */
.L_x_33:
[----:B0----5:R-:W-:Y:S01]  /*2200*/  HADD2.F32 R5, -RZ, R24.H0_H0 ;  /* 0x20000018ff057230 */ /* 0x021fe20000004100 */
[----:B------:R-:W-:Y:S01]  /*2210*/  ISETP.GT.AND P1, PT, R4, 0x8, PT ;  /* 0x000000080400780c */ /* 0x000fe20003f24270 */
[----:B------:R-:W-:Y:S03]  /*2220*/  BSSY B1, `(.L_x_35) ;  /* 0x0000008000017945 */ /* 0x000fe60003800000 */
[----:B------:R-:W-:Y:S01]  /*2230*/  FMUL R14, R5, R56 ;  /* 0x00000038050e7220 */ /* 0x000fe20000400000 */
[----:B------:R-:W-:-:S03]  /*2240*/  ISETP.GT.AND P2, PT, R3, RZ, P1 ;  /* 0x000000ff0300720c */ /* 0x000fc60000f44270 */
[----:B------:R-:W-:-:S05]  /*2250*/  FFMA R14, R27, R23, R14 ;  /* 0x000000171b0e7223 */ /* 0x000fca000000000e */
[----:B------:R-:W-:-:S05]  /*2260*/  F2FP.F16.F32.PACK_AB R14, RZ, R14 ;  /* 0x0000000eff0e723e */ /* 0x000fca00000000ff */
[----:B------:R0:W-:Y:S01]  /*2270*/  @P0 STG.E.U16 desc[UR36][R12.64+0x2], R14 ;  /* 0x0000020e0c000986 */ /* 0x0001e2000c101524 */
[----:B------:R-:W-:Y:S05]  /*2280*/  @!P2 BRA `(.L_x_36) ;  /* 0x000000000004a947 */ /* 0x000fea0003800000 */
[----:B------:R3:W5:Y:S02]  /*2290*/  LDG.E.LTC128B.U16 R24, desc[UR36][R6.64+0x10] ;  /* 0x0000102406187981 */ /* 0x000764000c1e1520 */
.L_x_36:
[----:B------:R-:W-:Y:S05]  /*22a0*/  BSYNC B1 ;  /* 0x0000000000017941 */ /* 0x000fea0003800000 */
.L_x_35:
[----:B-----5:R-:W-:Y:S01]  /*22b0*/  HADD2.F32 R5, -RZ, R24.H0_H0 ;  /* 0x20000018ff057230 */ /* 0x020fe20000004100 */
        /* <DEDUP_REMOVED lines=9> */
.L_x_38:
[----:B------:R-:W-:Y:S05]  /*2350*/  BSYNC B1 ;  /* 0x0000000000017941 */ /* 0x000fea0003800000 */
.L_x_37:
[----:B----45:R-:W-:Y:S01]  /*2360*/  HADD2.F32 R5, -RZ, R24.H0_H0 ;  /* 0x20000018ff057230 */ /* 0x030fe20000004100 */
[----:B------:R-:W-:Y:S01]  /*2370*/  ISETP.GT.AND P1, PT, R3, 0x8, P1 ;  /* 0x000000080300780c */ /* 0x000fe20000f24270 */
[----:B------:R-:W-:Y:S03]  /*2380*/  BSSY B1, `(.L_x_39) ;  /* 0x0000007000017945 */ /* 0x000fe60003800000 */
[----:B0-----:R-:W-:-:S04]  /*2390*/  FMUL R14, R5, R56 ;  /* 0x00000038050e7220 */ /* 0x001fc80000400000 */
[----:B------:R-:W-:-:S05]  /*23a0*/  FFMA R14, R29, R23, R14 ;  /* 0x000000171d0e7223 */ /* 0x000fca000000000e */
[----:B------:R-:W-:-:S05]  /*23b0*/  F2FP.F16.F32.PACK_AB R14, RZ, R14 ;  /* 0x0000000eff0e723e */ /* 0x000fca00000000ff */
[----:B------:R0:W-:Y:S01]  /*23c0*/  @P3 STG.E.U16 desc[UR36][R8.64+0x12], R14 ;  /* 0x0000120e08003986 */ /* 0x0001e2000c101524 */
[----:B------:R-:W-:Y:S05]  /*23d0*/  @!P1 BRA `(.L_x_40) ;  /* 0x0000000000049947 */ /* 0x000fea0003800000 */
[----:B------:R4:W5:Y:S02]  /*23e0*/  LDG.E.LTC128B.U16 R24, desc[UR36][R10.64+0x10] ;  /* 0x000010240a187981 */ /* 0x000964000c1e1520 */
.L_x_40:
[----:B------:R-:W-:Y:S05]  /*23f0*/  BSYNC B1 ;  /* 0x0000000000017941 */ /* 0x000fea0003800000 */
.L_x_39:
[----:B-----5:R-:W-:Y:S01]  /*2400*/  HADD2.F32 R5, -RZ, R24.H0_H0 ;  /* 0x20000018ff057230 */ /* 0x020fe20000004100 */
[----:B------:R-:W-:Y:S01]  /*2410*/  ISETP.GT.AND P0, PT, R3, 0x8, P0 ;  /* 0x000000080300780c */ /* 0x000fe20000704270 */
[----:B------:R-:W-:Y:S03]  /*2420*/  BSSY B1, `(.L_x_41) ;  /* 0x0000007000017945 */ /* 0x000fe60003800000 */
[----:B------:R-:W-:-:S04]  /*2430*/  FMUL R5, R5, R56 ;  /* 0x0000003805057220 */ /* 0x000fc80000400000 */
[----:B------:R-:W-:-:S05]  /*2440*/  FFMA R5, R30, R23, R5 ;  /* 0x000000171e057223 */ /* 0x000fca0000000005 */
[----:B------:R-:W-:-:S05]  /*2450*/  F2FP.F16.F32.PACK_AB R5, RZ, R5 ;  /* 0x00000005ff05723e */ /* 0x000fca00000000ff */
[----:B------:R0:W-:Y:S01]  /*2460*/  @P1 STG.E.U16 desc[UR36][R12.64+0x10], R5 ;  /* 0x000010050c001986 */ /* 0x0001e2000c101524 */
[----:B------:R-:W-:Y:S05]  /*2470*/  @!P0 BRA `(.L_x_42) ;  /* 0x0000000000048947 */ /* 0x000fea0003800000 */
[----:B------:R0:W5:Y:S02]  /*2480*/  LDG.E.LTC128B.U16 R24, desc[UR36][R10.64+0x12] ;  /* 0x000012240a187981 */ /* 0x000164000c1e1520 */
.L_x_42:
[----:B------:R-:W-:Y:S05]  /*2490*/  BSYNC B1 ;  /* 0x0000000000017941 */ /* 0x000fea0003800000 */
.L_x_41:
        /* <DEDUP_REMOVED lines=10> */
.L_x_44:
[----:B------:R-:W-:Y:S05]  /*2540*/  BSYNC B1 ;  /* 0x0000000000017941 */ /* 0x000fea0003800000 */
.L_x_43:
        /* <DEDUP_REMOVED lines=10> */
.L_x_46:
[----:B------:R-:W-:Y:S05]  /*25f0*/  BSYNC B1 ;  /* 0x0000000000017941 */ /* 0x000fea0003800000 */
.L_x_45:
[----:B0----5:R-:W-:Y:S01]  /*2600*/  HADD2.F32 R5, -RZ, R24.H0_H0 ;  /* 0x20000018ff057230 */ /* 0x021fe20000004100 */
        /* <DEDUP_REMOVED lines=8> */
.L_x_48:
[----:B------:R-:W-:Y:S05]  /*2690*/  BSYNC B1 ;  /* 0x0000000000017941 */ /* 0x000fea0003800000 */
.L_x_47:
        /* <DEDUP_REMOVED lines=9> */
.L_x_50:
[----:B------:R-:W-:Y:S05]  /*2730*/  BSYNC B1 ;  /* 0x0000000000017941 */ /* 0x000fea0003800000 */
.L_x_49:
        /* <DEDUP_REMOVED lines=10> */
.L_x_52:
[----:B------:R-:W-:Y:S05]  /*27e0*/  BSYNC B1 ;  /* 0x0000000000017941 */ /* 0x000fea0003800000 */
.L_x_51:
        /* <DEDUP_REMOVED lines=10> */
.L_x_54:
[----:B------:R-:W-:Y:S05]  /*2890*/  BSYNC B1 ;  /* 0x0000000000017941 */ /* 0x000fea0003800000 */
.L_x_53:
        /* <DEDUP_REMOVED lines=9> */
.L_x_56:
[----:B------:R-:W-:Y:S05]  /*2930*/  BSYNC B1 ;  /* 0x0000000000017941 */ /* 0x000fea0003800000 */
.L_x_55:
        /* <DEDUP_REMOVED lines=9> */
.L_x_58:
[----:B------:R-:W-:Y:S05]  /*29d0*/  BSYNC B1 ;  /* 0x0000000000017941 */ /* 0x000fea0003800000 */
.L_x_57:
        /* <DEDUP_REMOVED lines=10> */
.L_x_60:
[----:B------:R-:W-:Y:S05]  /*2a80*/  BSYNC B1 ;  /* 0x0000000000017941 */ /* 0x000fea0003800000 */
.L_x_59:
        /* <DEDUP_REMOVED lines=10> */
.L_x_62:
[----:B------:R-:W-:Y:S05]  /*2b30*/  BSYNC B1 ;  /* 0x0000000000017941 */ /* 0x000fea0003800000 */
.L_x_61:
        /* <DEDUP_REMOVED lines=9> */
.L_x_64:
[----:B------:R-:W-:Y:S05]  /*2bd0*/  BSYNC B1 ;  /* 0x0000000000017941 */ /* 0x000fea0003800000 */
.L_x_63:
        /* <DEDUP_REMOVED lines=9> */
.L_x_66:
[----:B------:R-:W-:Y:S05]  /*2c70*/  BSYNC B1 ;  /* 0x0000000000017941 */ /* 0x000fea0003800000 */
.L_x_65:
        /* <DEDUP_REMOVED lines=10> */
.L_x_68:
[----:B------:R-:W-:Y:S05]  /*2d20*/  BSYNC B1 ;  /* 0x0000000000017941 */ /* 0x000fea0003800000 */
.L_x_67:
        /* <DEDUP_REMOVED lines=10> */
.L_x_70:
[----:B------:R-:W-:Y:S05]  /*2dd0*/  BSYNC B1 ;  /* 0x0000000000017941 */ /* 0x000fea0003800000 */
.L_x_69:
        /* <DEDUP_REMOVED lines=9> */
.L_x_72:
[----:B------:R-:W-:Y:S05]  /*2e70*/  BSYNC B1 ;  /* 0x0000000000017941 */ /* 0x000fea0003800000 */
.L_x_71:
        /* <DEDUP_REMOVED lines=9> */
.L_x_74:
[----:B------:R-:W-:Y:S05]  /*2f10*/  BSYNC B1 ;  /* 0x0000000000017941 */ /* 0x000fea0003800000 */
.L_x_73:
        /* <DEDUP_REMOVED lines=10> */
.L_x_76:
[----:B------:R-:W-:Y:S05]  /*2fc0*/  BSYNC B1 ;  /* 0x0000000000017941 */ /* 0x000fea0003800000 */
.L_x_75:
        /* <DEDUP_REMOVED lines=10> */
.L_x_78:
[----:B------:R-:W-:Y:S05]  /*3070*/  BSYNC B1 ;  /* 0x0000000000017941 */ /* 0x000fea0003800000 */
.L_x_77:
        /* <DEDUP_REMOVED lines=9> */
.L_x_80:
[----:B------:R-:W-:Y:S05]  /*3110*/  BSYNC B1 ;  /* 0x0000000000017941 */ /* 0x000fea0003800000 */
.L_x_79:
        /* <DEDUP_REMOVED lines=9> */
.L_x_82:
[----:B------:R-:W-:Y:S05]  /*31b0*/  BSYNC B1 ;  /* 0x0000000000017941 */ /* 0x000fea0003800000 */
.L_x_81:
        /* <DEDUP_REMOVED lines=10> */
.L_x_84:
[----:B------:R-:W-:Y:S05]  /*3260*/  BSYNC B1 ;  /* 0x0000000000017941 */ /* 0x000fea0003800000 */
.L_x_83:
[----:B-----5:R-:W-:Y:S01]  /*3270*/  HADD2.F32 R5, -RZ, R24.H0_H0 ;  /* 0x20000018ff057230 */ /* 0x020fe20000004100 */
[----:B------:R-:W-:Y:S01]  /*3280*/  ISETP.GT.AND P0, PT, R4, 0x39, PT ;  /* 0x000000390400780c */ /* 0x000fe20003f04270 */
[----:B------:R-:W-:Y:S01]  /*3290*/  @P2 IMAD.MOV.U32 R4, RZ, RZ, R8 ;  /* 0x000000ffff042224 */ /* 0x000fe200078e0008 */
[----:B------:R-:W-:Y:S02]  /*32a0*/  BSSY B1, `(.L_x_85) ;  /* 0x000000a000017945 */ /* 0x000fe40003800000 */
[----:B------:R-:W-:Y:S01]  /*32b0*/  FMUL R5, R5, R56 ;  /* 0x0000003805057220 */ /* 0x000fe20000400000 */
[----:B------:R-:W-:-:S03]  /*32c0*/  ISETP.GT.AND P3, PT, R3, RZ, P0 ;  /* 0x000000ff0300720c */ /* 0x000fc60000764270 */
[----:B------:R-:W-:-:S05]  /*32d0*/  FFMA R5, R52, R23, R5 ;  /* 0x0000001734057223 */ /* 0x000fca0000000005 */
[----:B------:R-:W-:-:S04]  /*32e0*/  F2FP.F16.F32.PACK_AB R5, RZ, R5 ;  /* 0x00000005ff05723e */ /* 0x000fc800000000ff */
[----:B0-----:R-:W-:Y:S01]  /*32f0*/  PRMT R14, R5, 0x7610, R14 ;  /* 0x00007610050e7816 */ /* 0x001fe2000000000e */
[----:B------:R-:W-:-:S05]  /*3300*/  @P2 IMAD.MOV.U32 R5, RZ, RZ, R9 ;  /* 0x000000ffff052224 */ /* 0x000fca00078e0009 */
[----:B------:R0:W-:Y:S01]  /*3310*/  @P2 STG.E.U16 desc[UR36][R4.64+0x70], R14 ;  /* 0x0000700e04002986 */ /* 0x0001e2000c101524 */
[----:B------:R-:W-:Y:S05]  /*3320*/  @!P3 BRA `(.L_x_86) ;  /* 0x000000000004b947 */ /* 0x000fea0003800000 */
[----:B------:R0:W5:Y:S02]  /*3330*/  LDG.E.LTC128B.U16 R24, desc[UR36][R6.64+0x72] ;  /* 0x0000722406187981 */ /* 0x000164000c1e1520 */
.L_x_86:
[----:B------:R-:W-:Y:S05]  /*3340*/  BSYNC B1 ;  /* 0x0000000000017941 */ /* 0x000fea0003800000 */
.L_x_85:
        /* <DEDUP_REMOVED lines=9> */
.L_x_88:
[----:B------:R-:W-:Y:S05]  /*33e0*/  BSYNC B1 ;  /* 0x0000000000017941 */ /* 0x000fea0003800000 */
.L_x_87:
[----:B-----5:R-:W-:Y:S01]  /*33f0*/  HADD2.F32 R5, -RZ, R24.H0_H0 ;  /* 0x20000018ff057230 */ /* 0x020fe20000004100 */
[----:B------:R-:W-:Y:S01]  /*3400*/  ISETP.GT.AND P0, PT, R3, 0x8, P0 ;  /* 0x000000080300780c */ /* 0x000fe20000704270 */
[----:B0-----:R-:W-:Y:S01]  /*3410*/  @P1 IMAD.MOV.U32 R4, RZ, RZ, R12 ;  /* 0x000000ffff041224 */ /* 0x001fe200078e000c */
[----:B------:R-:W-:Y:S02]  /*3420*/  BSSY B1, `(.L_x_89) ;  /* 0x0000009000017945 */ /* 0x000fe40003800000 */
[----:B------:R-:W-:-:S04]  /*3430*/  FMUL R5, R5, R56 ;  /* 0x0000003805057220 */ /* 0x000fc80000400000 */
[----:B------:R-:W-:-:S05]  /*3440*/  FFMA R5, R54, R23, R5 ;  /* 0x0000001736057223 */ /* 0x000fca0000000005 */
[----:B------:R-:W-:-:S04]  /*3450*/  F2FP.F16.F32.PACK_AB R5, RZ, R5 ;  /* 0x00000005ff05723e */ /* 0x000fc800000000ff */
[----:B-1-3--:R-:W-:Y:S01]  /*3460*/  PRMT R6, R5, 0x7610, R6 ;  /* 0x0000761005067816 */ /* 0x00afe20000000006 */
[----:B------:R-:W-:-:S05]  /*3470*/  @P1 IMAD.MOV.U32 R5, RZ, RZ, R13 ;  /* 0x000000ffff051224 */ /* 0x000fca00078e000d */
[----:B------:R0:W-:Y:S01]  /*3480*/  @P1 STG.E.U16 desc[UR36][R4.64+0x70], R6 ;  /* 0x0000700604001986 */ /* 0x0001e2000c101524 */
[----:B------:R-:W-:Y:S05]  /*3490*/  @!P0 BRA `(.L_x_90) ;  /* 0x0000000000048947 */ /* 0x000fea0003800000 */
[----:B------:R1:W5:Y:S02]  /*34a0*/  LDG.E.LTC128B.U16 R24, desc[UR36][R10.64+0x72] ;  /* 0x000072240a187981 */ /* 0x000364000c1e1520 */
.L_x_90:
[----:B------:R-:W-:Y:S05]  /*34b0*/  BSYNC B1 ;  /* 0x0000000000017941 */ /* 0x000fea0003800000 */
.L_x_89:
[----:B------:R-:W-:Y:S05]  /*34c0*/  @!P0 BRA `(.L_x_91) ;  /* 0x0000000800a88947 */ /* 0x000fea0003800000 */
[----:B-----5:R-:W-:-:S05]  /*34d0*/  HADD2.F32 R3, -RZ, R24.H0_H0 ;  /* 0x20000018ff037230 */ /* 0x020fca0000004100 */
[----:B0-----:R-:W-:-:S04]  /*34e0*/  FMUL R4, R3, R56 ;  /* 0x0000003803047220 */ /* 0x001fc80000400000 */
[----:B------:R-:W-:-:S05]  /*34f0*/  FFMA R4, R55, R23, R4 ;  /* 0x0000001737047223 */ /* 0x000fca0000000004 */
[----:B------:R-:W-:-:S05]  /*3500*/  F2FP.F16.F32.PACK_AB R4, RZ, R4 ;  /* 0x00000004ff04723e */ /* 0x000fca00000000ff */
[----:B------:R3:W-:Y:S01]  /*3510*/  STG.E.U16 desc[UR36][R12.64+0x72], R4 ;  /* 0x000072040c007986 */ /* 0x0007e2000c101524 */
[----:B------:R-:W-:Y:S05]  /*3520*/  BRA `(.L_x_91) ;  /* 0x0000000800907947 */ /* 0x000fea0003800000 */
.L_x_30:
[----:B------:R-:W-:Y:S01]  /*3530*/  ISETP.GT.AND P0, PT, R4, 0x1, PT ;  /* 0x000000010400780c */ /* 0x000fe20003f04270 */
[----:B------:R-:W-:Y:S01]  /*3540*/  ULDC.64 UR4, c[0x0][0x5c0] ;  /* 0x0001700000047ab9 */ /* 0x000fe20000000a00 */
[-C--:B------:R-:W-:Y:S01]  /*3550*/  FMUL R24, R24, R23.reuse ;  /* 0x0000001718187220 */ /* 0x080fe20000400000 */
[-C--:B------:R-:W-:Y:S01]  /*3560*/  FMUL R25, R25, R23.reuse ;  /* 0x0000001719197220 */ /* 0x080fe20000400000 */
[----:B------:R-:W-:Y:S01]  /*3570*/  ISETP.GT.AND P3, PT, R3, RZ, P0 ;  /* 0x000000ff0300720c */ /* 0x000fe20000764270 */
[-C--:B------:R-:W-:Y:S01]  /*3580*/  FMUL R26, R26, R23.reuse ;  /* 0x000000171a1a7220 */ /* 0x080fe20000400000 */
[----:B------:R-:W-:Y:S01]  /*3590*/  LEA R6, P4, R58, UR4, 0x1 ;  /* 0x000000043a067c11 */ /* 0x000fe2000f8808ff */
[-C--:B------:R-:W-:Y:S01]  /*35a0*/  FMUL R27, R27, R23.reuse ;  /* 0x000000171b1b7220 */ /* 0x080fe20000400000 */
[----:B------:R-:W-:Y:S01]  /*35b0*/  F2FP.F16.F32.PACK_AB R24, RZ, R24 ;  /* 0x00000018ff18723e */ /* 0x000fe200000000ff */
[-C--:B------:R-:W-:Y:S01]  /*35c0*/  FMUL R28, R28, R23.reuse ;  /* 0x000000171c1c7220 */ /* 0x080fe20000400000 */
[----:B------:R-:W-:Y:S01]  /*35d0*/  LEA.HI.X R7, R58, UR5, R75, 0x1, P4 ;  /* 0x000000053a077c11 */ /* 0x000fe2000a0f0c4b */
[----:B------:R-:W-:Y:S01]  /*35e0*/  FMUL R29, R29, R23 ;  /* 0x000000171d1d7220 */ /* 0x000fe20000400000 */
[----:B------:R-:W-:Y:S01]  /*35f0*/  F2FP.F16.F32.PACK_AB R25, RZ, R25 ;  /* 0x00000019ff19723e */ /* 0x000fe200000000ff */
[-C--:B------:R-:W-:Y:S01]  /*3600*/  FMUL R30, R30, R23.reuse ;  /* 0x000000171e1e7220 */ /* 0x080fe20000400000 */
[----:B------:R-:W-:Y:S01]  /*3610*/  SHF.L.U64.HI R67, R66, 0x4, R67 ;  /* 0x0000000442437819 */ /* 0x000fe20000010243 */
[----:B------:R-:W-:Y:S01]  /*3620*/  @P1 STG.E.U16 desc[UR36][R6.64], R24 ;  /* 0x0000001806001986 */ /* 0x000fe2000c101524 */
[----:B------:R-:W-:Y:S01]  /*3630*/  ISETP.GT.AND P1, PT, R4, 0x8, PT ;  /* 0x000000080400780c */ /* 0x000fe20003f24270 */
[-C--:B------:R-:W-:Y:S01]  /*3640*/  FMUL R31, R31, R23.reuse ;  /* 0x000000171f1f7220 */ /* 0x080fe20000400000 */
[C---:B------:R-:W-:Y:S01]  /*3650*/  ISETP.GT.AND P4, PT, R3.reuse, 0x8, P0 ;  /* 0x000000080300780c */ /* 0x040fe20000784270 */
[----:B------:R-:W-:Y:S01]  /*3660*/  @P3 STG.E.U16 desc[UR36][R6.64+0x2], R25 ;  /* 0x0000021906003986 */ /* 0x000fe2000c101524 */
[----:B------:R-:W-:Y:S01]  /*3670*/  LEA R8, P3, R66, R6, 0x4 ;  /* 0x0000000642087211 */ /* 0x000fe200078620ff */
[-C--:B------:R-:W-:Y:S01]  /*3680*/  FMUL R32, R32, R23.reuse ;  /* 0x0000001720207220 */ /* 0x080fe20000400000 */
[----:B------:R-:W-:Y:S01]  /*3690*/  ISETP.GT.AND P2, PT, R3, 0x8, P2 ;  /* 0x000000080300780c */ /* 0x000fe20001744270 */
[-C--:B------:R-:W-:Y:S01]  /*36a0*/  FMUL R33, R33, R23.reuse ;  /* 0x0000001721217220 */ /* 0x080fe20000400000 */
[----:B------:R-:W-:Y:S01]  /*36b0*/  ISETP.GT.AND P0, PT, R4, 0x9, PT ;  /* 0x000000090400780c */ /* 0x000fe20003f04270 */
[----:B------:R-:W-:Y:S01]  /*36c0*/  IMAD.X R9, R67, 0x1, R7, P3 ;  /* 0x0000000143097824 */ /* 0x000fe200018e0607 */
[C---:B------:R-:W-:Y:S01]  /*36d0*/  ISETP.GT.AND P5, PT, R3.reuse, RZ, P1 ;  /* 0x000000ff0300720c */ /* 0x040fe20000fa4270 */
[-C--:B------:R-:W-:Y:S01]  /*36e0*/  FMUL R34, R34, R23.reuse ;  /* 0x0000001722227220 */ /* 0x080fe20000400000 */
[----:B------:R-:W-:Y:S01]  /*36f0*/  ISETP.GT.AND P3, PT, R3, RZ, P0 ;  /* 0x000000ff0300720c */ /* 0x000fe20000764270 */
[-C--:B------:R-:W-:Y:S01]  /*3700*/  FMUL R35, R35, R23.reuse ;  /* 0x0000001723237220 */ /* 0x080fe20000400000 */
[----:B------:R-:W-:Y:S01]  /*3710*/  F2FP.F16.F32.PACK_AB R26, RZ, R26 ;  /* 0x0000001aff1a723e */ /* 0x000fe200000000ff */
[----:B------:R-:W-:Y:S01]  /*3720*/  FMUL R36, R36, R23 ;  /* 0x0000001724247220 */ /* 0x000fe20000400000 */
[----:B------:R-:W-:Y:S01]  /*3730*/  F2FP.F16.F32.PACK_AB R27, RZ, R27 ;  /* 0x0000001bff1b723e */ /* 0x000fe200000000ff */
[----:B------:R-:W-:Y:S01]  /*3740*/  FMUL R37, R37, R23 ;  /* 0x0000001725257220 */ /* 0x000fe20000400000 */
[----:B------:R-:W-:Y:S01]  /*3750*/  F2FP.F16.F32.PACK_AB R28, RZ, R28 ;  /* 0x0000001cff1c723e */ /* 0x000fe200000000ff */
[----:B------:R-:W-:Y:S01]  /*3760*/  @P2 STG.E.U16 desc[UR36][R8.64], R26 ;  /* 0x0000001a08002986 */ /* 0x000fe2000c101524 */
[----:B------:R-:W-:Y:S01]  /*3770*/  F2FP.F16.F32.PACK_AB R29, RZ, R29 ;  /* 0x0000001dff1d723e */ /* 0x000fe200000000ff */
[-C--:B------:R-:W-:Y:S01]  /*3780*/  FMUL R38, R38, R23.reuse ;  /* 0x0000001726267220 */ /* 0x080fe20000400000 */
[----:B------:R-:W-:Y:S01]  /*3790*/  ISETP.GT.AND P2, PT, R3, 0x8, P1 ;  /* 0x000000080300780c */ /* 0x000fe20000f44270 */
[----:B------:R-:W-:Y:S01]  /*37a0*/  @P4 STG.E.U16 desc[UR36][R8.64+0x2], R27 ;  /* 0x0000021b08004986 */ /* 0x000fe2000c101524 */
[----:B------:R-:W-:Y:S01]  /*37b0*/  ISETP.GT.AND P1, PT, R4, 0x10, PT ;  /* 0x000000100400780c */ /* 0x000fe20003f24270 */
[-C--:B------:R-:W-:Y:S01]  /*37c0*/  FMUL R39, R39, R23.reuse ;  /* 0x0000001727277220 */ /* 0x080fe20000400000 */
[----:B------:R-:W-:Y:S01]  /*37d0*/  F2FP.F16.F32.PACK_AB R30, RZ, R30 ;  /* 0x0000001eff1e723e */ /* 0x000fe200000000ff */
[----:B------:R-:W-:Y:S01]  /*37e0*/  @P5 STG.E.U16 desc[UR36][R6.64+0x10], R28 ;  /* 0x0000101c06005986 */ /* 0x000fe2000c101524 */
[C---:B------:R-:W-:Y:S01]  /*37f0*/  ISETP.GT.AND P4, PT, R3.reuse, RZ, P1 ;  /* 0x000000ff0300720c */ /* 0x040fe20000f84270 */
[----:B------:R-:W-:Y:S01]  /*3800*/  FMUL R40, R40, R23 ;  /* 0x0000001728287220 */ /* 0x000fe20000400000 */
[----:B------:R-:W-:Y:S01]  /*3810*/  F2FP.F16.F32.PACK_AB R31, RZ, R31 ;  /* 0x0000001fff1f723e */ /* 0x000fe200000000ff */
[----:B------:R-:W-:Y:S01]  /*3820*/  @P3 STG.E.U16 desc[UR36][R6.64+0x12], R29 ;  /* 0x0000121d06003986 */ /* 0x000fe2000c101524 */
[----:B------:R-:W-:Y:S01]  /*3830*/  ISETP.GT.AND P3, PT, R3, 0x8, P0 ;  /* 0x000000080300780c */ /* 0x000fe20000764270 */
[-C--:B------:R-:W-:Y:S01]  /*3840*/  FMUL R41, R41, R23.reuse ;  /* 0x0000001729297220 */ /* 0x080fe20000400000 */
[----:B------:R-:W-:Y:S01]  /*3850*/  ISETP.GT.AND P0, PT, R4, 0x11, PT ;  /* 0x000000110400780c */ /* 0x000fe20003f04270 */
[----:B------:R-:W-:Y:S01]  /*3860*/  @P2 STG.E.U16 desc[UR36][R8.64+0x10], R30 ;  /* 0x0000101e08002986 */ /* 0x000fe2000c101524 */
[----:B------:R-:W-:Y:S01]  /*3870*/  F2FP.F16.F32.PACK_AB R32, RZ, R32 ;  /* 0x00000020ff20723e */ /* 0x000fe200000000ff */
[-C--:B------:R-:W-:Y:S01]  /*3880*/  FMUL R42, R42, R23.reuse ;  /* 0x000000172a2a7220 */ /* 0x080fe20000400000 */
[----:B------:R-:W-:Y:S01]  /*3890*/  ISETP.GT.AND P5, PT, R3, RZ, P0 ;  /* 0x000000ff0300720c */ /* 0x000fe200007a4270 */
[-C--:B------:R-:W-:Y:S01]  /*38a0*/  FMUL R43, R43, R23.reuse ;  /* 0x000000172b2b7220 */ /* 0x080fe20000400000 */
[----:B------:R-:W-:Y:S01]  /*38b0*/  ISETP.GT.AND P2, PT, R3, 0x8, P1 ;  /* 0x000000080300780c */ /* 0x000fe20000f44270 */
[-C--:B------:R-:W-:Y:S01]  /*38c0*/  FMUL R44, R44, R23.reuse ;  /* 0x000000172c2c7220 */ /* 0x080fe20000400000 */
[----:B------:R-:W-:Y:S01]  /*38d0*/  ISETP.GT.AND P1, PT, R4, 0x18, PT ;  /* 0x000000180400780c */ /* 0x000fe20003f24270 */
[----:B------:R-:W-:Y:S01]  /*38e0*/  FMUL R45, R45, R23 ;  /* 0x000000172d2d7220 */ /* 0x000fe20000400000 */
[----:B------:R-:W-:Y:S01]  /*38f0*/  F2FP.F16.F32.PACK_AB R33, RZ, R33 ;  /* 0x00000021ff21723e */ /* 0x000fe200000000ff */
[----:B------:R-:W-:Y:S01]  /*3900*/  @P3 STG.E.U16 desc[UR36][R8.64+0x12], R31 ;  /* 0x0000121f08003986 */ /* 0x000fe2000c101524 */
[C---:B------:R-:W-:Y:S01]  /*3910*/  ISETP.GT.AND P3, PT, R3.reuse, 0x8, P0 ;  /* 0x000000080300780c */ /* 0x040fe20000764270 */
[-C--:B------:R-:W-:Y:S01]  /*3920*/  FMUL R46, R46, R23.reuse ;  /* 0x000000172e2e7220 */ /* 0x080fe20000400000 */
[----:B------:R-:W-:Y:S01]  /*3930*/  ISETP.GT.AND P0, PT, R4, 0x19, PT ;  /* 0x000000190400780c */ /* 0x000fe20003f04270 */
[----:B------:R-:W-:Y:S01]  /*3940*/  @P4 STG.E.U16 desc[UR36][R6.64+0x20], R32 ;  /* 0x0000202006004986 */ /* 0x000fe2000c101524 */
[----:B------:R-:W-:Y:S01]  /*3950*/  ISETP.GT.AND P4, PT, R3, RZ, P1 ;  /* 0x000000ff0300720c */ /* 0x000fe20000f84270 */
[-C--:B------:R-:W-:Y:S01]  /*3960*/  FMUL R47, R47, R23.reuse ;  /* 0x000000172f2f7220 */ /* 0x080fe20000400000 */
[----:B------:R-:W-:Y:S01]  /*3970*/  F2FP.F16.F32.PACK_AB R34, RZ, R34 ;  /* 0x00000022ff22723e */ /* 0x000fe200000000ff */
[----:B------:R-:W-:Y:S01]  /*3980*/  @P5 STG.E.U16 desc[UR36][R6.64+0x22], R33 ;  /* 0x0000222106005986 */ /* 0x000fe2000c101524 */
[----:B------:R-:W-:Y:S01]  /*3990*/  ISETP.GT.AND P5, PT, R3, RZ, P0 ;  /* 0x000000ff0300720c */ /* 0x000fe200007a4270 */
[----:B------:R-:W-:Y:S01]  /*39a0*/  FMUL R48, R48, R23 ;  /* 0x0000001730307220 */ /* 0x000fe20000400000 */
[----:B------:R-:W-:Y:S01]  /*39b0*/  F2FP.F16.F32.PACK_AB R35, RZ, R35 ;  /* 0x00000023ff23723e */ /* 0x000fe200000000ff */
[----:B------:R-:W-:Y:S01]  /*39c0*/  @P2 STG.E.U16 desc[UR36][R8.64+0x20], R34 ;  /* 0x0000202208002986 */ /* 0x000fe2000c101524 */
[----:B------:R-:W-:Y:S01]  /*39d0*/  F2FP.F16.F32.PACK_AB R36, RZ, R36 ;  /* 0x00000024ff24723e */ /* 0x000fe200000000ff */
[-C--:B------:R-:W-:Y:S01]  /*39e0*/  FMUL R49, R49, R23.reuse ;  /* 0x0000001731317220 */ /* 0x080fe20000400000 */
[C---:B------:R-:W-:Y:S01]  /*39f0*/  ISETP.GT.AND P2, PT, R3.reuse, 0x8, P1 ;  /* 0x000000080300780c */ /* 0x040fe20000f44270 */
[----:B------:R-:W-:Y:S01]  /*3a00*/  @P3 STG.E.U16 desc[UR36][R8.64+0x22], R35 ;  /* 0x0000222308003986 */ /* 0x000fe2000c101524 */
[----:B------:R-:W-:Y:S01]  /*3a10*/  ISETP.GT.AND P1, PT, R4, 0x20, PT ;  /* 0x000000200400780c */ /* 0x000fe20003f24270 */
[----:B------:R-:W-:Y:S01]  /*3a20*/  FMUL R50, R50, R23 ;  /* 0x0000001732327220 */ /* 0x000fe20000400000 */
[----:B------:R-:W-:Y:S01]  /*3a30*/  F2FP.F16.F32.PACK_AB R37, RZ, R37 ;  /* 0x00000025ff25723e */ /* 0x000fe200000000ff */
[----:B------:R-:W-:Y:S01]  /*3a40*/  @P4 STG.E.U16 desc[UR36][R6.64+0x30], R36 ;  /* 0x0000302406004986 */ /* 0x000fe2000c101524 */
[----:B------:R-:W-:Y:S01]  /*3a50*/  ISETP.GT.AND P3, PT, R3, 0x8, P0 ;  /* 0x000000080300780c */ /* 0x000fe20000764270 */
[-C--:B------:R-:W-:Y:S01]  /*3a60*/  FMUL R51, R51, R23.reuse ;  /* 0x0000001733337220 */ /* 0x080fe20000400000 */
[----:B------:R-:W-:Y:S01]  /*3a70*/  ISETP.GT.AND P0, PT, R4, 0x21, PT ;  /* 0x000000210400780c */ /* 0x000fe20003f04270 */
[----:B------:R-:W-:Y:S01]  /*3a80*/  @P5 STG.E.U16 desc[UR36][R6.64+0x32], R37 ;  /* 0x0000322506005986 */ /* 0x000fe2000c101524 */
        /* <DEDUP_REMOVED lines=10> */
[----:B------:R-:W-:-:S02]  /*3b30*/  F2FP.F16.F32.PACK_AB R41, RZ, R41 ;  /* 0x00000029ff29723e */ /* 0x000fc400000000ff */
[C---:B------:R-:W-:Y:S01]  /*3b40*/  ISETP.GT.AND P1, PT, R3.reuse, 0x8, P1 ;  /* 0x000000080300780c */ /* 0x040fe20000f24270 */
[----:B------:R-:W-:Y:S01]  /*3b50*/  @P3 STG.E.U16 desc[UR36][R8.64+0x32], R39 ;  /* 0x0000322708003986 */ /* 0x000fe2000c101524 */
[C---:B------:R-:W-:Y:S02]  /*3b60*/  ISETP.GT.AND P2, PT, R3.reuse, 0x8, P0 ;  /* 0x000000080300780c */ /* 0x040fe40000744270 */
[C---:B------:R-:W-:Y:S01]  /*3b70*/  ISETP.GT.AND P0, PT, R4.reuse, 0x29, PT ;  /* 0x000000290400780c */ /* 0x040fe20003f04270 */
[----:B------:R-:W-:Y:S01]  /*3b80*/  @P4 STG.E.U16 desc[UR36][R6.64+0x40], R40 ;  /* 0x0000402806004986 */ /* 0x000fe2000c101524 */
[----:B------:R-:W-:Y:S02]  /*3b90*/  ISETP.GT.AND P4, PT, R4, 0x28, PT ;  /* 0x000000280400780c */ /* 0x000fe40003f84270 */
[----:B------:R-:W-:Y:S01]  /*3ba0*/  F2FP.F16.F32.PACK_AB R42, RZ, R42 ;  /* 0x0000002aff2a723e */ /* 0x000fe200000000ff */
[----:B------:R-:W-:Y:S01]  /*3bb0*/  @P5 STG.E.U16 desc[UR36][R6.64+0x42], R41 ;  /* 0x0000422906005986 */ /* 0x000fe2000c101524 */
[----:B------:R-:W-:-:S02]  /*3bc0*/  ISETP.GT.AND P5, PT, R3, RZ, P4 ;  /* 0x000000ff0300720c */ /* 0x000fc400027a4270 */
[C---:B------:R-:W-:Y:S01]  /*3bd0*/  ISETP.GT.AND P3, PT, R3.reuse, RZ, P0 ;  /* 0x000000ff0300720c */ /* 0x040fe20000764270 */
[----:B------:R-:W-:Y:S01]  /*3be0*/  @P1 STG.E.U16 desc[UR36][R8.64+0x40], R42 ;  /* 0x0000402a08001986 */ /* 0x000fe2000c101524 */
[----:B------:R-:W-:Y:S02]  /*3bf0*/  F2FP.F16.F32.PACK_AB R43, RZ, R43 ;  /* 0x0000002bff2b723e */ /* 0x000fe400000000ff */
[----:B------:R-:W-:Y:S02]  /*3c00*/  F2FP.F16.F32.PACK_AB R44, RZ, R44 ;  /* 0x0000002cff2c723e */ /* 0x000fe400000000ff */
[C---:B------:R-:W-:Y:S01]  /*3c10*/  ISETP.GT.AND P4, PT, R3.reuse, 0x8, P4 ;  /* 0x000000080300780c */ /* 0x040fe20002784270 */
[----:B------:R-:W-:Y:S01]  /*3c20*/  @P2 STG.E.U16 desc[UR36][R8.64+0x42], R43 ;  /* 0x0000422b08002986 */ /* 0x000fe2000c101524 */
[----:B------:R-:W-:Y:S02]  /*3c30*/  F2FP.F16.F32.PACK_AB R45, RZ, R45 ;  /* 0x0000002dff2d723e */ /* 0x000fe400000000ff */
[----:B------:R-:W-:Y:S01]  /*3c40*/  ISETP.GT.AND P2, PT, R4, 0x31, PT ;  /* 0x000000310400780c */ /* 0x000fe20003f44270 */
[----:B------:R-:W-:Y:S01]  /*3c50*/  @P5 STG.E.U16 desc[UR36][R6.64+0x50], R44 ;  /* 0x0000502c06005986 */ /* 0x000fe2000c101524 */
[----:B------:R-:W-:-:S02]  /*3c60*/  ISETP.GT.AND P5, PT, R3, 0x8, P0 ;  /* 0x000000080300780c */ /* 0x000fc400007a4270 */
[C---:B------:R-:W-:Y:S01]  /*3c70*/  ISETP.GT.AND P1, PT, R4.reuse, 0x38, PT ;  /* 0x000000380400780c */ /* 0x040fe20003f24270 */
[----:B------:R-:W-:Y:S01]  /*3c80*/  @P3 STG.E.U16 desc[UR36][R6.64+0x52], R45 ;  /* 0x0000522d06003986 */ /* 0x000fe2000c101524 */
[C---:B------:R-:W-:Y:S02]  /*3c90*/  ISETP.GT.AND P3, PT, R4.reuse, 0x30, PT ;  /* 0x000000300400780c */ /* 0x040fe40003f64270 */
[----:B------:R-:W-:Y:S01]  /*3ca0*/  ISETP.GT.AND P0, PT, R4, 0x39, PT ;  /* 0x000000390400780c */ /* 0x000fe20003f04270 */
[----:B------:R-:W-:Y:S01]  /*3cb0*/  @P4 IMAD.MOV.U32 R4, RZ, RZ, R8 ;  /* 0x000000ffff044224 */ /* 0x000fe200078e0008 */
[----:B------:R-:W-:Y:S01]  /*3cc0*/  F2FP.F16.F32.PACK_AB R46, RZ, R46 ;  /* 0x0000002eff2e723e */ /* 0x000fe200000000ff */
[----:B------:R-:W-:Y:S01]  /*3cd0*/  @P4 IMAD.MOV.U32 R5, RZ, RZ, R9 ;  /* 0x000000ffff054224 */ /* 0x000fe200078e0009 */
[----:B------:R-:W-:Y:S02]  /*3ce0*/  F2FP.F16.F32.PACK_AB R47, RZ, R47 ;  /* 0x0000002fff2f723e */ /* 0x000fe400000000ff */
[----:B------:R-:W-:-:S02]  /*3cf0*/  F2FP.F16.F32.PACK_AB R48, RZ, R48 ;  /* 0x00000030ff30723e */ /* 0x000fc400000000ff */
[----:B------:R0:W-:Y:S01]  /*3d00*/  @P4 STG.E.U16 desc[UR36][R4.64+0x50], R46 ;  /* 0x0000502e04004986 */ /* 0x0001e2000c101524 */
[C---:B------:R-:W-:Y:S02]  /*3d10*/  ISETP.GT.AND P4, PT, R3.reuse, RZ, P2 ;  /* 0x000000ff0300720c */ /* 0x040fe40001784270 */
[----:B------:R-:W-:Y:S02]  /*3d20*/  F2FP.F16.F32.PACK_AB R49, RZ, R49 ;  /* 0x00000031ff31723e */ /* 0x000fe400000000ff */
[----:B------:R-:W-:Y:S02]  /*3d30*/  ISETP.GT.AND P2, PT, R3, 0x8, P2 ;  /* 0x000000080300780c */ /* 0x000fe40001744270 */
[----:B------:R-:W-:Y:S02]  /*3d40*/  F2FP.F16.F32.PACK_AB R50, RZ, R50 ;  /* 0x00000032ff32723e */ /* 0x000fe400000000ff */
[----:B------:R-:W-:Y:S02]  /*3d50*/  F2FP.F16.F32.PACK_AB R51, RZ, R51 ;  /* 0x00000033ff33723e */ /* 0x000fe400000000ff */
[----:B------:R-:W-:Y:S01]  /*3d60*/  F2FP.F16.F32.PACK_AB R52, RZ, R52 ;  /* 0x00000034ff34723e */ /* 0x000fe200000000ff */
[----:B0-----:R-:W-:Y:S01]  /*3d70*/  @P5 IMAD.MOV.U32 R4, RZ, RZ, R8 ;  /* 0x000000ffff045224 */ /* 0x001fe200078e0008 */
[----:B------:R-:W-:Y:S01]  /*3d80*/  F2FP.F16.F32.PACK_AB R53, RZ, R53 ;  /* 0x00000035ff35723e */ /* 0x000fe200000000ff */
[----:B------:R-:W-:Y:S01]  /*3d90*/  @P5 IMAD.MOV.U32 R5, RZ, RZ, R9 ;  /* 0x000000ffff055224 */ /* 0x000fe200078e0009 */
[----:B------:R-:W-:-:S02]  /*3da0*/  F2FP.F16.F32.PACK_AB R54, RZ, R54 ;  /* 0x00000036ff36723e */ /* 0x000fc400000000ff */
[----:B------:R-:W-:Y:S02]  /*3db0*/  F2FP.F16.F32.PACK_AB R55, RZ, R55 ;  /* 0x00000037ff37723e */ /* 0x000fe400000000ff */
[----:B------:R0:W-:Y:S01]  /*3dc0*/  @P5 STG.E.U16 desc[UR36][R4.64+0x52], R47 ;  /* 0x0000522f04005986 */ /* 0x0001e2000c101524 */
[C---:B------:R-:W-:Y:S02]  /*3dd0*/  ISETP.GT.AND P5, PT, R3.reuse, RZ, P3 ;  /* 0x000000ff0300720c */ /* 0x040fe40001fa4270 */
[----:B------:R-:W-:-:S11]  /*3de0*/  ISETP.GT.AND P3, PT, R3, 0x8, P3 ;  /* 0x000000080300780c */ /* 0x000fd60001f64270 */
[----:B0-----:R-:W-:Y:S02]  /*3df0*/  @P5 IMAD.MOV.U32 R4, RZ, RZ, R6 ;  /* 0x000000ffff045224 */ /* 0x001fe400078e0006 */
[----:B------:R-:W-:-:S05]  /*3e00*/  @P5 IMAD.MOV.U32 R5, RZ, RZ, R7 ;  /* 0x000000ffff055224 */ /* 0x000fca00078e0007 */
[----:B------:R0:W-:Y:S01]  /*3e10*/  @P5 STG.E.U16 desc[UR36][R4.64+0x60], R48 ;  /* 0x0000603004005986 */ /* 0x0001e2000c101524 */
[C---:B------:R-:W-:Y:S02]  /*3e20*/  ISETP.GT.AND P5, PT, R3.reuse, RZ, P0 ;  /* 0x000000ff0300720c */ /* 0x040fe400007a4270 */
[----:B------:R-:W-:Y:S01]  /*3e30*/  ISETP.GT.AND P0, PT, R3, 0x8, P0 ;  /* 0x000000080300780c */ /* 0x000fe20000704270 */
[----:B0-----:R-:W-:Y:S02]  /*3e40*/  @P4 IMAD.MOV.U32 R4, RZ, RZ, R6 ;  /* 0x000000ffff044224 */ /* 0x001fe400078e0006 */
[----:B------:R-:W-:-:S05]  /*3e50*/  @P4 IMAD.MOV.U32 R5, RZ, RZ, R7 ;  /* 0x000000ffff054224 */ /* 0x000fca00078e0007 */
[----:B------:R0:W-:Y:S01]  /*3e60*/  @P4 STG.E.U16 desc[UR36][R4.64+0x62], R49 ;  /* 0x0000623104004986 */ /* 0x0001e2000c101524 */
[C---:B------:R-:W-:Y:S02]  /*3e70*/  ISETP.GT.AND P4, PT, R3.reuse, RZ, P1 ;  /* 0x000000ff0300720c */ /* 0x040fe40000f84270 */
[----:B------:R-:W-:Y:S01]  /*3e80*/  ISETP.GT.AND P1, PT, R3, 0x8, P1 ;  /* 0x000000080300780c */ /* 0x000fe20000f24270 */
[----:B0-----:R-:W-:Y:S02]  /*3e90*/  @P3 IMAD.MOV.U32 R4, RZ, RZ, R8 ;  /* 0x000000ffff043224 */ /* 0x001fe400078e0008 */
[----:B------:R-:W-:-:S05]  /*3ea0*/  @P3 IMAD.MOV.U32 R5, RZ, RZ, R9 ;  /* 0x000000ffff053224 */ /* 0x000fca00078e0009 */
[----:B------:R0:W-:Y:S02]  /*3eb0*/  @P3 STG.E.U16 desc[UR36][R4.64+0x60], R50 ;  /* 0x0000603204003986 */ /* 0x0001e4000c101524 */
[----:B0-----:R-:W-:Y:S02]  /*3ec0*/  @P2 IMAD.MOV.U32 R4, RZ, RZ, R8 ;  /* 0x000000ffff042224 */ /* 0x001fe400078e0008 */
[----:B------:R-:W-:-:S05]  /*3ed0*/  @P2 IMAD.MOV.U32 R5, RZ, RZ, R9 ;  /* 0x000000ffff052224 */ /* 0x000fca00078e0009 */
[----:B------:R0:W-:Y:S02]  /*3ee0*/  @P2 STG.E.U16 desc[UR36][R4.64+0x62], R51 ;  /* 0x0000623304002986 */ /* 0x0001e4000c101524 */
[----:B0-----:R-:W-:Y:S02]  /*3ef0*/  @P4 IMAD.MOV.U32 R4, RZ, RZ, R6 ;  /* 0x000000ffff044224 */ /* 0x001fe400078e0006 */
[----:B------:R-:W-:-:S05]  /*3f00*/  @P4 IMAD.MOV.U32 R5, RZ, RZ, R7 ;  /* 0x000000ffff054224 */ /* 0x000fca00078e0007 */
[----:B------:R0:W-:Y:S04]  /*3f10*/  @P4 STG.E.U16 desc[UR36][R4.64+0x70], R52 ;  /* 0x0000703404004986 */ /* 0x0001e8000c101524 */
[----:B------:R1:W-:Y:S01]  /*3f20*/  @P5 STG.E.U16 desc[UR36][R6.64+0x72], R53 ;  /* 0x0000723506005986 */ /* 0x0003e2000c101524 */
[----:B0-----:R-:W-:Y:S02]  /*3f30*/  @P1 IMAD.MOV.U32 R4, RZ, RZ, R8 ;  /* 0x000000ffff041224 */ /* 0x001fe400078e0008 */
[----:B------:R-:W-:-:S05]  /*3f40*/  @P1 IMAD.MOV.U32 R5, RZ, RZ, R9 ;  /* 0x000000ffff051224 */ /* 0x000fca00078e0009 */
[----:B------:R1:W-:Y:S04]  /*3f50*/  @P1 STG.E.U16 desc[UR36][R4.64+0x70], R54 ;  /* 0x0000703604001986 */ /* 0x0003e8000c101524 */
[----:B------:R1:W-:Y:S02]  /*3f60*/  @P0 STG.E.U16 desc[UR36][R8.64+0x72], R55 ;  /* 0x0000723708000986 */ /* 0x0003e4000c101524 */
.L_x_91:
[----:B------:R-:W-:Y:S05]  /*3f70*/  BSYNC B0 ;  /* 0x0000000000007941 */ /* 0x000fea0003800000 */
.L_x_29:
[----:B------:R-:W-:Y:S01]  /*3f80*/  ULDC UR4, c[0x0][0xc] ;  /* 0x0000030000047ab9 */ /* 0x000fe20000000800 */
[----:B------:R-:W-:Y:S01]  /*3f90*/  ULDC UR5, c[0x0][0x10] ;  /* 0x0000040000057ab9 */ /* 0x000fe20000000800 */
[----:B------:R-:W0:Y:S01]  /*3fa0*/  LDC R3, c[0x0][0x14] ;  /* 0x00000500ff037b82 */ /* 0x000e220000000800 */
[----:B------:R-:W-:Y:S01]  /*3fb0*/  UIMAD.WIDE.U32 UR4, UR4, UR5, URZ ;  /* 0x00000005040472a5 */ /* 0x000fe2000f8e003f */
[----:B------:R-:W-:Y:S02]  /*3fc0*/  IMAD.MOV.U32 R59, RZ, RZ, -0x1 ;  /* 0xffffffffff3b7424 */ /* 0x000fe400078e00ff */
[----:B------:R-:W-:-:S03]  /*3fd0*/  IMAD.MOV.U32 R57, RZ, RZ, -0x1 ;  /* 0xffffffffff397424 */ /* 0x000fc600078e00ff */
[----:B0-----:R-:W-:-:S04]  /*3fe0*/  IMAD.WIDE.U32 R16, R3, UR4, R16 ;  /* 0x0000000403107c25 */ /* 0x001fc8000f8e0010 */
[----:B------:R-:W-:Y:S01]  /*3ff0*/  IMAD R3, R3, UR5, RZ ;  /* 0x0000000503037c24 */ /* 0x000fe2000f8e02ff */
[----:B------:R-:W-:Y:S02]  /*4000*/  ULDC.64 UR4, c[0x0][0x650] ;  /* 0x0001940000047ab9 */ /* 0x000fe40000000a00 */
[----:B------:R-:W-:Y:S01]  /*4010*/  ISETP.GE.U32.AND P0, PT, R16, UR4, PT ;  /* 0x0000000410007c0c */ /* 0x000fe2000bf06070 */
[--C-:B------:R-:W-:Y:S01]  /*4020*/  IMAD.IADD R17, R17, 0x1, R3.reuse ;  /* 0x0000000111117824 */ /* 0x100fe200078e0203 */
[----:B------:R-:W-:-:S04]  /*4030*/  PRMT R3, RZ, 0x7610, R3 ;  /* 0x00007610ff037816 */ /* 0x000fc80000000003 */
[----:B------:R-:W-:-:S13]  /*4040*/  ISETP.GE.U32.AND.EX P0, PT, R17, UR5, PT, P0 ;  /* 0x0000000511007c0c */ /* 0x000fda000bf06100 */
[----:B------:R-:W-:Y:S05]  /*4050*/  @P0 BRA `(.L_x_92) ;  /* 0x0000000400640947 */ /* 0x000fea0003800000 */
[----:B---3--:R-:W0:Y:S01]  /*4060*/  S2R R12, SR_CTAID.X ;  /* 0x00000000000c7919 */ /* 0x008e220000002500 */
[----:B-12-4-:R-:W1:Y:S01]  /*4070*/  LDC.64 R10, c[0x0][0x628] ;  /* 0x00018a00ff0a7b82 */ /* 0x016e620000000a00 */
[----:B------:R-:W-:Y:S01]  /*4080*/  ULDC UR4, c[0x0][0x150] ;  /* 0x0000540000047ab9 */ /* 0x000fe20000000800 */
[----:B------:R-:W-:Y:S01]  /*4090*/  IMAD.MOV.U32 R8, RZ, RZ, R16 ;  /* 0x000000ffff087224 */ /* 0x000fe200078e0010 */
[----:B-----5:R-:W2:Y:S01]  /*40a0*/  S2R R24, SR_CTAID.Y ;  /* 0x0000000000187919 */ /* 0x020ea20000002600 */
[----:B------:R-:W-:-:S04]  /*40b0*/  IMAD.MOV.U32 R9, RZ, RZ, R17 ;  /* 0x000000ffff097224 */ /* 0x000fc800078e0011 */
[----:B------:R-:W3:Y:S08]  /*40c0*/  LDC R21, c[0x0][0x144] ;  /* 0x00005100ff157b82 */ /* 0x000ef00000000800 */
[----:B------:R-:W4:Y:S08]  /*40d0*/  LDC R0, c[0x0][0x630] ;  /* 0x00018c00ff007b82 */ /* 0x000f300000000800 */
[----:B------:R-:W2:Y:S01]  /*40e0*/  LDC.64 R14, c[0x0][0x620] ;  /* 0x00018800ff0e7b82 */ /* 0x000ea20000000a00 */
[----:B-1----:R-:W-:-:S04]  /*40f0*/  ISETP.NE.U32.AND P0, PT, R10, RZ, PT ;  /* 0x000000ff0a00720c */ /* 0x002fc80003f05070 */
[----:B------:R-:W-:Y:S02]  /*4100*/  ISETP.NE.AND.EX P0, PT, R11, RZ, PT, P0 ;  /* 0x000000ff0b00720c */ /* 0x000fe40003f05300 */
[----:B0-----:R-:W-:-:S05]  /*4110*/  I2FP.F32.U32 R3, R12 ;  /* 0x0000000c00037245 */ /* 0x001fca0000201000 */
[----:B------:R-:W-:-:S04]  /*4120*/  FMUL R3, R3, UR4 ;  /* 0x0000000403037c20 */ /* 0x000fc80008400000 */
[----:B------:R0:W1:Y:S02]  /*4130*/  F2I.U32.TRUNC.NTZ R20, R3 ;  /* 0x0000000300147305 */ /* 0x000064000020f000 */
[----:B---34-:R-:W-:Y:S05]  /*4140*/  @!P0 BRA `(.L_x_93) ;  /* 0x0000000000288947 */ /* 0x018fea0003800000 */
[----:B0-----:R-:W0:Y:S02]  /*4150*/  LDC R3, c[0x0][0x634] ;  /* 0x00018d00ff037b82 */ /* 0x001e240000000800 */
        /* <DEDUP_REMOVED lines=9> */
.L_x_93:
[----:B------:R-:W3:Y:S01]  /*41f0*/  LDC.64 R28, c[0x0][0x640] ;  /* 0x00019000ff1c7b82 */ /* 0x000ee20000000a00 */
[-CC-:B------:R-:W-:Y:S01]  /*4200*/  SHF.R.U64 R57, R8, R0.reuse, R9.reuse ;  /* 0x0000000008397219 */ /* 0x180fe20000001209 */
[----:B-1----:R-:W-:Y:S01]  /*4210*/  IMAD.MOV R20, RZ, RZ, -R20 ;  /* 0x000000ffff147224 */ /* 0x002fe200078e0a14 */
[----:B------:R-:W-:Y:S01]  /*4220*/  SHF.R.U32.HI R0, RZ, R0, R9 ;  /* 0x00000000ff007219 */ /* 0x000fe20000011609 */
[----:B------:R-:W-:Y:S01]  /*4230*/  ULDC UR4, c[0x0][0x154] ;  /* 0x0000550000047ab9 */ /* 0x000fe20000000800 */
[----:B0-----:R-:W-:Y:S01]  /*4240*/  IADD3 R3, P0, RZ, -R57, RZ ;  /* 0x80000039ff037210 */ /* 0x001fe20007f1e0ff */
[----:B------:R-:W-:Y:S02]  /*4250*/  IMAD R21, R21, R20, R12 ;  /* 0x0000001415157224 */ /* 0x000fe400078e020c */
[----:B------:R-:W0:Y:S01]  /*4260*/  LDC R6, c[0x0][0x618] ;  /* 0x00018600ff067b82 */ /* 0x000e220000000800 */
[----:B------:R-:W-:Y:S02]  /*4270*/  IMAD.MOV.U32 R7, RZ, RZ, 0x1 ;  /* 0x00000001ff077424 */ /* 0x000fe400078e00ff */
[----:B------:R-:W-:-:S04]  /*4280*/  IMAD.X R5, RZ, RZ, ~R0, P0 ;  /* 0x000000ffff057224 */ /* 0x000fc800000e0e00 */
[-C--:B--2---:R-:W-:Y:S01]  /*4290*/  IMAD R0, R5, R14.reuse, RZ ;  /* 0x0000000e05007224 */ /* 0x084fe200078e02ff */
[----:B------:R-:W1:Y:S01]  /*42a0*/  LDC R8, c[0x0][0x608] ;  /* 0x00018200ff087b82 */ /* 0x000e620000000800 */
[----:B------:R-:W-:-:S04]  /*42b0*/  IMAD.WIDE.U32 R4, R3, R14, R16 ;  /* 0x0000000e03047225 */ /* 0x000fc800078e0010 */
[----:B------:R-:W-:Y:S01]  /*42c0*/  IMAD R3, R3, R15, R0 ;  /* 0x0000000f03037224 */ /* 0x000fe200078e0200 */
[----:B------:R-:W-:Y:S02]  /*42d0*/  I2FP.F32.U32 R0, R24 ;  /* 0x0000001800007245 */ /* 0x000fe40000201000 */
[----:B------:R-:W2:Y:S01]  /*42e0*/  LDC R26, c[0x0][0x658] ;  /* 0x00019600ff1a7b82 */ /* 0x000ea20000000800 */
[----:B------:R-:W-:Y:S01]  /*42f0*/  IMAD.IADD R3, R5, 0x1, R3 ;  /* 0x0000000105037824 */ /* 0x000fe200078e0203 */
[----:B---3--:R-:W-:Y:S01]  /*4300*/  ISETP.NE.U32.AND P0, PT, R28, RZ, PT ;  /* 0x000000ff1c00720c */ /* 0x008fe20003f05070 */
[----:B------:R-:W-:Y:S01]  /*4310*/  FMUL R0, R0, UR4 ;  /* 0x0000000400007c20 */ /* 0x000fe20008400000 */
[----:B------:R-:W-:Y:S02]  /*4320*/  IMAD.MOV.U32 R5, RZ, RZ, -0x1 ;  /* 0xffffffffff057424 */ /* 0x000fe400078e00ff */
[----:B------:R-:W-:Y:S01]  /*4330*/  ISETP.NE.AND.EX P0, PT, R29, RZ, PT, P0 ;  /* 0x000000ff1d00720c */ /* 0x000fe20003f05300 */
[----:B------:R3:W4:Y:S01]  /*4340*/  F2I.U32.TRUNC.NTZ R13, R0 ;  /* 0x00000000000d7305 */ /* 0x000722000020f000 */
[----:B------:R-:W3:Y:S01]  /*4350*/  LDC R15, c[0x0][0x148] ;  /* 0x00005200ff0f7b82 */ /* 0x000ee20000000800 */
[----:B0-----:R-:W-:-:S02]  /*4360*/  SHF.R.U64 R12, R4, R6, R3 ;  /* 0x00000006040c7219 */ /* 0x001fc40000001203 */
[----:B------:R-:W-:-:S05]  /*4370*/  SHF.R.U32.HI R3, RZ, R6, R3 ;  /* 0x00000006ff037219 */ /* 0x000fca0000011603 */
[----:B------:R-:W0:Y:S01]  /*4380*/  LDC R20, c[0x0][0x600] ;  /* 0x00018000ff147b82 */ /* 0x000e220000000800 */
[-CC-:B-1----:R-:W-:Y:S02]  /*4390*/  SHF.R.U64 R10, R12, R8.reuse, R3.reuse ;  /* 0x000000080c0a7219 */ /* 0x182fe40000001203 */
[----:B------:R-:W-:-:S05]  /*43a0*/  SHF.R.U32.HI R3, RZ, R8, R3 ;  /* 0x00000008ff037219 */ /* 0x000fca0000011603 */
[----:B------:R-:W1:Y:S01]  /*43b0*/  LDC R27, c[0x0][0x648] ;  /* 0x00019200ff1b7b82 */ /* 0x000e620000000800 */
[-C--:B--2---:R-:W-:Y:S02]  /*43c0*/  SHF.L.U32 R4, R5, R26.reuse, RZ ;  /* 0x0000001a05047219 */ /* 0x084fe400000006ff */
[-CC-:B------:R-:W-:Y:S02]  /*43d0*/  SHF.R.U64 R14, R10, R26.reuse, R3.reuse ;  /* 0x0000001a0a0e7219 */ /* 0x180fe40000001203 */
[----:B------:R-:W-:Y:S02]  /*43e0*/  SHF.R.U32.HI R5, RZ, R26, R3 ;  /* 0x0000001aff057219 */ /* 0x000fe40000011603 */
[----:B------:R-:W-:Y:S01]  /*43f0*/  LOP3.LUT R25, RZ, R4, RZ, 0x33, !PT ;  /* 0x00000004ff197212 */ /* 0x000fe200078e33ff */
[----:B------:R-:W2:Y:S01]  /*4400*/  LDC R30, c[0x0][0x638] ;  /* 0x00018e00ff1e7b82 */ /* 0x000ea20000000800 */
[----:B------:R-:W-:Y:S01]  /*4410*/  SHF.L.U32 R26, R7, R26, RZ ;  /* 0x0000001a071a7219 */ /* 0x000fe200000006ff */
[----:B------:R-:W-:-:S06]  /*4420*/  IMAD.MOV.U32 R4, RZ, RZ, R14 ;  /* 0x000000ffff047224 */ /* 0x000fcc00078e000e */
[----:B------:R-:W0:Y:S01]  /*4430*/  LDC R31, c[0x0][0x610] ;  /* 0x00018400ff1f7b82 */ /* 0x000e220000000800 */
[----:B----4-:R-:W-:Y:S05]  /*4440*/  @!P0 BRA `(.L_x_94) ;  /* 0x0000000000288947 */ /* 0x010fea0003800000 */
[----:B------:R-:W4:Y:S02]  /*4450*/  LDC R3, c[0x0][0x64c] ;  /* 0x00019300ff037b82 */ /* 0x000f240000000800 */
[----:B----4-:R-:W-:-:S05]  /*4460*/  IADD3 R3, P0, R14, R3, RZ ;  /* 0x000000030e037210 */ /* 0x010fca0007f1e0ff */
        /* <DEDUP_REMOVED lines=8> */
.L_x_94:
[----:B------:R-:W-:Y:S01]  /*44f0*/  ISETP.NE.AND P0, PT, R2, 0x1, PT ;  /* 0x000000010200780c */ /* 0x000fe20003f05270 */
[----:B0-----:R-:W-:Y:S01]  /*4500*/  VIADD R7, R20, 0xffffffff ;  /* 0xffffffff14077836 */ /* 0x001fe20000000000 */
[----:B-1-3--:R-:W-:Y:S01]  /*4510*/  SHF.R.U64 R0, R4, R27, R5 ;  /* 0x0000001b04007219 */ /* 0x00afe20000001205 */
[----:B------:R-:W-:Y:S01]  /*4520*/  IMAD.MOV R13, RZ, RZ, -R13 ;  /* 0x000000ffff0d7224 */ /* 0x000fe200078e0a0d */
[----:B------:R-:W-:Y:S01]  /*4530*/  LOP3.LUT R5, R10, R25, RZ, 0xc0, !PT ;  /* 0x000000190a057212 */ /* 0x000fe200078ec0ff */
[----:B------:R-:W-:Y:S01]  /*4540*/  IMAD.MOV.U32 R4, RZ, RZ, 0x1 ;  /* 0x00000001ff047424 */ /* 0x000fe200078e00ff */
[----:B------:R-:W-:Y:S01]  /*4550*/  LOP3.LUT R12, R12, R7, RZ, 0xc0, !PT ;  /* 0x000000070c0c7212 */ /* 0x000fe200078ec0ff */
[----:B------:R-:W-:Y:S02]  /*4560*/  IMAD.MOV R3, RZ, RZ, -R0 ;  /* 0x000000ffff037224 */ /* 0x000fe400078e0a00 */
[----:B------:R-:W-:Y:S02]  /*4570*/  IMAD R0, R26, R0, R5 ;  /* 0x000000001a007224 */ /* 0x000fe400078e0205 */
[----:B--2---:R-:W-:-:S02]  /*4580*/  IMAD R3, R3, R30, R14 ;  /* 0x0000001e03037224 */ /* 0x004fc400078e020e */
[----:B------:R-:W-:Y:S02]  /*4590*/  @P0 IMAD R21, R15, R13, R24 ;  /* 0x0000000d0f150224 */ /* 0x000fe400078e0218 */
[----:B------:R-:W-:Y:S01]  /*45a0*/  IMAD R5, R3, R20, R12 ;  /* 0x0000001403057224 */ /* 0x000fe200078e020c */
[----:B------:R-:W-:Y:S01]  /*45b0*/  PRMT R3, R4, 0x7610, R3 ;  /* 0x0000761004037816 */ /* 0x000fe20000000003 */
[----:B------:R-:W-:-:S05]  /*45c0*/  IMAD R0, R0, R31, R21 ;  /* 0x0000001f00007224 */ /* 0x000fca00078e0215 */
[----:B------:R-:W-:Y:S02]  /*45d0*/  SEL R59, R5, R0, !P0 ;  /* 0x00000000053b7207 */ /* 0x000fe40004000000 */
[----:B------:R-:W-:-:S07]  /*45e0*/  SEL R0, R0, R5, !P0 ;  /* 0x0000000500007207 */ /* 0x000fce0004000000 */
.L_x_92:
[----:B------:R-:W-:Y:S01]  /*45f0*/  LOP3.LUT P0, RZ, R3, 0xff, RZ, 0xc0, !PT ;  /* 0x000000ff03ff7812 */ /* 0x000fe2000780c0ff */
[----:B------:R-:W-:-:S12]  /*4600*/  IMAD.MOV.U32 R58, RZ, RZ, R0 ;  /* 0x000000ffff3a7224 */ /* 0x000fd800078e0000 */
[----:B------:R-:W-:Y:S05]  /*4610*/  @P0 BRA `(.L_x_95) ;  /* 0xffffffc800c00947 */ /* 0x000fea000383ffff */
[----:B------:R-:W-:Y:S05]  /*4620*/  EXIT ;  /* 0x000000000000794d */ /* 0x000fea0003800000 */
.L_x_4:
[----:B0-----:R-:W-:Y:S01]  /*4630*/  ULDC.64 UR4, c[0x0][0x650] ;  /* 0x0001940000047ab9 */ /* 0x001fe20000000a00 */
        /* <DEDUP_REMOVED lines=25> */
.L_x_97:
[--C-:B------:R-:W-:Y:S01]  /*47d0*/  SHF.R.U64 R12, R10, R14, R11.reuse ;  /* 0x0000000e0a0c7219 */ /* 0x100fe2000000120b */
[----:B------:R-:W0:Y:S01]  /*47e0*/  LDC R22, c[0x0][0x618] ;  /* 0x00018600ff167b82 */ /* 0x000e220000000800 */
[----:B------:R-:W-:Y:S01]  /*47f0*/  I2FP.F32.U32 R6, R4 ;  /* 0x0000000400067245 */ /* 0x000fe20000201000 */
[----:B------:R-:W-:Y:S01]  /*4800*/  ULDC UR4, c[0x0][0x150] ;  /* 0x0000540000047ab9 */ /* 0x000fe20000000800 */
[----:B------:R-:W-:Y:S02]  /*4810*/  SHF.R.U32.HI R5, RZ, R14, R11 ;  /* 0x0000000eff057219 */ /* 0x000fe4000001160b */
[----:B------:R-:W-:Y:S01]  /*4820*/  IADD3 R9, P0, RZ, -R12, RZ ;  /* 0x8000000cff097210 */ /* 0x000fe20007f1e0ff */
[----:B------:R-:W-:Y:S01]  /*4830*/  FMUL R11, R6, UR4 ;  /* 0x00000004060b7c20 */ /* 0x000fe20008400000 */
[----:B------:R-:W-:Y:S01]  /*4840*/  ULDC UR4, c[0x0][0x154] ;  /* 0x0000550000047ab9 */ /* 0x000fe20000000800 */
[----:B------:R-:W1:Y:S02]  /*4850*/  LDC.64 R24, c[0x0][0x640] ;  /* 0x00019000ff187b82 */ /* 0x000e640000000a00 */
[----:B------:R-:W-:-:S02]  /*4860*/  IMAD.X R5, RZ, RZ, ~R5, P0 ;  /* 0x000000ffff057224 */ /* 0x000fc400000e0e05 */
[----:B------:R-:W2:Y:S01]  /*4870*/  F2I.U32.TRUNC.NTZ R11, R11 ;  /* 0x0000000b000b7305 */ /* 0x000ea2000020f000 */
[----:B------:R-:W-:-:S03]  /*4880*/  IMAD.WIDE.U32 R6, R9, R20, R16 ;  /* 0x0000001409067225 */ /* 0x000fc600078e0010 */
[----:B------:R-:W3:Y:S01]  /*4890*/  LDC R13, c[0x0][0x144] ;  /* 0x00005100ff0d7b82 */ /* 0x000ee20000000800 */
[----:B------:R-:W-:-:S04]  /*48a0*/  IMAD R8, R5, R20, RZ ;  /* 0x0000001405087224 */ /* 0x000fc800078e02ff */
[----:B------:R-:W-:Y:S02]  /*48b0*/  IMAD R5, R9, R21, R8 ;  /* 0x0000001509057224 */ /* 0x000fe400078e0208 */
[----:B------:R-:W-:Y:S01]  /*48c0*/  IMAD.MOV.U32 R8, RZ, RZ, -0x1 ;  /* 0xffffffffff087424 */ /* 0x000fe200078e00ff */
[----:B------:R-:W4:Y:S01]  /*48d0*/  LDC R14, c[0x0][0x608] ;  /* 0x00018200ff0e7b82 */ /* 0x000f220000000800 */
[----:B------:R-:W-:Y:S01]  /*48e0*/  IMAD.IADD R5, R7, 0x1, R5 ;  /* 0x0000000107057824 */ /* 0x000fe200078e0205 */
[----:B------:R-:W-:-:S04]  /*48f0*/  I2FP.F32.U32 R7, R3 ;  /* 0x0000000300077245 */ /* 0x000fc80000201000 */
[-C--:B0-----:R-:W-:Y:S01]  /*4900*/  SHF.R.U64 R10, R6, R22.reuse, R5 ;  /* 0x00000016060a7219 */ /* 0x081fe20000001205 */
[----:B--2---:R-:W-:Y:S01]  /*4910*/  IMAD.MOV R6, RZ, RZ, -R11 ;  /* 0x000000ffff067224 */ /* 0x004fe200078e0a0b */
[----:B------:R-:W0:Y:S01]  /*4920*/  LDC R9, c[0x0][0x658] ;  /* 0x00019600ff097b82 */ /* 0x000e220000000800 */
[----:B-1----:R-:W-:Y:S01]  /*4930*/  ISETP.NE.U32.AND P0, PT, R24, RZ, PT ;  /* 0x000000ff1800720c */ /* 0x002fe20003f05070 */
[----:B------:R-:W-:Y:S01]  /*4940*/  FMUL R7, R7, UR4 ;  /* 0x0000000407077c20 */ /* 0x000fe20008400000 */
[----:B------:R-:W-:Y:S02]  /*4950*/  SHF.R.U32.HI R5, RZ, R22, R5 ;  /* 0x00000016ff057219 */ /* 0x000fe40000011605 */
[----:B------:R-:W-:-:S03]  /*4960*/  ISETP.NE.AND.EX P0, PT, R25, RZ, PT, P0 ;  /* 0x000000ff1900720c */ /* 0x000fc60003f05300 */
[----:B------:R-:W1:Y:S01]  /*4970*/  LDC R20, c[0x0][0x148] ;  /* 0x00005200ff147b82 */ /* 0x000e620000000800 */
[----:B---3--:R-:W-:Y:S02]  /*4980*/  IMAD R23, R13, R6, R4 ;  /* 0x000000060d177224 */ /* 0x008fe400078e0204 */
[----:B------:R-:W-:-:S05]  /*4990*/  IMAD.MOV.U32 R6, RZ, RZ, 0x1 ;  /* 0x00000001ff067424 */ /* 0x000fca00078e00ff */
[----:B------:R-:W2:Y:S01]  /*49a0*/  LDC R21, c[0x0][0x600] ;  /* 0x00018000ff157b82 */ /* 0x000ea20000000800 */
[-CC-:B----4-:R-:W-:Y:S02]  /*49b0*/  SHF.R.U64 R13, R10, R14.reuse, R5.reuse ;  /* 0x0000000e0a0d7219 */ /* 0x190fe40000001205 */
[----:B------:R-:W-:Y:S02]  /*49c0*/  SHF.R.U32.HI R4, RZ, R14, R5 ;  /* 0x0000000eff047219 */ /* 0x000fe40000011605 */
[----:B------:R3:W4:Y:S03]  /*49d0*/  F2I.U32.TRUNC.NTZ R14, R7 ;  /* 0x00000007000e7305 */ /* 0x000726000020f000 */
[----:B------:R-:W1:Y:S01]  /*49e0*/  LDC R26, c[0x0][0x648] ;  /* 0x00019200ff1a7b82 */ /* 0x000e620000000800 */
[-C--:B0-----:R-:W-:Y:S02]  /*49f0*/  SHF.R.U64 R15, R13, R9.reuse, R4 ;  /* 0x000000090d0f7219 */ /* 0x081fe40000001204 */
[----:B------:R-:W-:-:S02]  /*4a00*/  SHF.L.U32 R8, R8, R9, RZ ;  /* 0x0000000908087219 */ /* 0x000fc400000006ff */
[-C--:B------:R-:W-:Y:S01]  /*4a10*/  SHF.R.U32.HI R5, RZ, R9.reuse, R4 ;  /* 0x00000009ff057219 */ /* 0x080fe20000011604 */
[----:B------:R-:W-:Y:S01]  /*4a20*/  IMAD.MOV.U32 R4, RZ, RZ, R15 ;  /* 0x000000ffff047224 */ /* 0x000fe200078e000f */
[----:B------:R-:W-:Y:S01]  /*4a30*/  SHF.L.U32 R22, R6, R9, RZ ;  /* 0x0000000906167219 */ /* 0x000fe200000006ff */
[----:B------:R-:W0:Y:S01]  /*4a40*/  LDC R27, c[0x0][0x638] ;  /* 0x00018e00ff1b7b82 */ /* 0x000e220000000800 */
[----:B------:R-:W-:-:S07]  /*4a50*/  LOP3.LUT R28, RZ, R8, RZ, 0x33, !PT ;  /* 0x00000008ff1c7212 */ /* 0x000fce00078e33ff */
        /* <DEDUP_REMOVED lines=12> */
.L_x_98:
[----:B------:R-:W-:Y:S01]  /*4b20*/  ISETP.NE.AND P0, PT, R2, 0x1, PT ;  /* 0x000000010200780c */ /* 0x000fe20003f05270 */
[----:B--2---:R-:W-:Y:S01]  /*4b30*/  VIADD R7, R21, 0xffffffff ;  /* 0xffffffff15077836 */ /* 0x004fe20000000000 */
[----:B-1----:R-:W-:Y:S01]  /*4b40*/  SHF.R.U64 R5, R4, R26, R5 ;  /* 0x0000001a04057219 */ /* 0x002fe20000001205 */
[----:B------:R-:W-:Y:S01]  /*4b50*/  IMAD.MOV R14, RZ, RZ, -R14 ;  /* 0x000000ffff0e7224 */ /* 0x000fe200078e0a0e */
[----:B------:R-:W-:Y:S01]  /*4b60*/  LOP3.LUT R4, R13, R28, RZ, 0xc0, !PT ;  /* 0x0000001c0d047212 */ /* 0x000fe200078ec0ff */
[----:B------:R-:W-:Y:S01]  /*4b70*/  IMAD.MOV.U32 R8, RZ, RZ, R12 ;  /* 0x000000ffff087224 */ /* 0x000fe200078e000c */
[----:B------:R-:W-:Y:S01]  /*4b80*/  LOP3.LUT R10, R10, R7, RZ, 0xc0, !PT ;  /* 0x000000070a0a7212 */ /* 0x000fe200078ec0ff */
[----:B------:R-:W-:Y:S02]  /*4b90*/  IMAD.MOV R6, RZ, RZ, -R5 ;  /* 0x000000ffff067224 */ /* 0x000fe400078e0a05 */
[----:B------:R-:W-:-:S04]  /*4ba0*/  IMAD R4, R22, R5, R4 ;  /* 0x0000000516047224 */ /* 0x000fc800078e0204 */
[----:B------:R-:W-:Y:S02]  /*4bb0*/  @P0 IMAD R23, R20, R14, R3 ;  /* 0x0000000e14170224 */ /* 0x000fe400078e0203 */
[----:B0-----:R-:W-:Y:S02]  /*4bc0*/  IMAD R3, R6, R27, R15 ;  /* 0x0000001b06037224 */ /* 0x001fe400078e020f */
[----:B------:R-:W-:Y:S02]  /*4bd0*/  IMAD R7, R4, R29, R23 ;  /* 0x0000001d04077224 */ /* 0x000fe400078e0217 */
[----:B------:R-:W-:Y:S02]  /*4be0*/  IMAD R4, R3, R21, R10 ;  /* 0x0000001503047224 */ /* 0x000fe400078e020a */
[----:B------:R-:W-:-:S03]  /*4bf0*/  IMAD.MOV.U32 R6, RZ, RZ, 0x1 ;  /* 0x00000001ff067424 */ /* 0x000fc600078e00ff */
[----:B------:R-:W-:Y:S02]  /*4c00*/  SEL R9, R4, R7, !P0 ;  /* 0x0000000704097207 */ /* 0x000fe40004000000 */
[----:B------:R-:W-:-:S07]  /*4c10*/  SEL R7, R7, R4, !P0 ;  /* 0x0000000407077207 */ /* 0x000fce0004000000 */
.L_x_96:
[----:B------:R-:W-:-:S08]  /*4c20*/  NOP ;  /* 0x0000000000007918 */ /* 0x000fd00000000000 */
[----:B------:R-:W0:-:S00]  /*4c30*/  USETMAXREG.DEALLOC.CTAPOOL 0x28 ;  /* 0x00000028000079c8 */ /* 0x000e0000080e0500 */
[----:B0-----:R-:W-:-:S13]  /*4c40*/  ISETP.NE.AND P0, PT, R0, RZ, PT ;  /* 0x000000ff0000720c */ /* 0x001fda0003f05270 */
[----:B------:R-:W-:Y:S05]  /*4c50*/  @P0 EXIT ;  /* 0x000000000000094d */ /* 0x000fea0003800000 */
[----:B------:R-:W-:Y:S01]  /*4c60*/  LOP3.LUT P0, RZ, R6, 0xff, RZ, 0xc0, !PT ;  /* 0x000000ff06ff7812 */ /* 0x000fe2000780c0ff */
[----:B------:R-:W-:Y:S02]  /*4c70*/  IMAD.MOV.U32 R0, RZ, RZ, 0x1 ;  /* 0x00000001ff007424 */ /* 0x000fe400078e00ff */
[----:B------:R-:W-:-:S10]  /*4c80*/  IMAD.MOV.U32 R12, RZ, RZ, RZ ;  /* 0x000000ffff0c7224 */ /* 0x000fd400078e00ff */
[----:B------:R-:W-:Y:S05]  /*4c90*/  @!P0 BRA `(.L_x_99) ;  /* 0x0000000c00308947 */ /* 0x000fea0003800000 */
[----:B------:R-:W0:Y:S01]  /*4ca0*/  LDC R0, c[0x0][0x28c] ;  /* 0x0000a300ff007b82 */ /* 0x000e220000000800 */
[----:B------:R-:W-:Y:S01]  /*4cb0*/  ULDC UR5, c[0x0][0x600] ;  /* 0x0001800000057ab9 */ /* 0x000fe20000000800 */
[----:B------:R-:W-:Y:S01]  /*4cc0*/  ULDC UR4, c[0x0][0xc] ;  /* 0x0000030000047ab9 */ /* 0x000fe20000000800 */
[----:B------:R-:W-:Y:S01]  /*4cd0*/  UIADD3 UR16, UR5, -0x1, URZ ;  /* 0xffffffff05107890 */ /* 0x000fe2000fffe03f */
[C---:B------:R-:W-:Y:S01]  /*4ce0*/  LOP3.LUT P2, RZ, R18.reuse, 0x7f, RZ, 0xc0, !PT ;  /* 0x0000007f12ff7812 */ /* 0x040fe2000784c0ff */
[----:B------:R-:W-:Y:S01]  /*4cf0*/  ULDC UR6, c[0x0][0x658] ;  /* 0x0001960000067ab9 */ /* 0x000fe20000000800 */
[----:B------:R-:W-:Y:S01]  /*4d00*/  ULDC UR5, c[0x0][0x10] ;  /* 0x0000040000057ab9 */ /* 0x000fe20000000800 */
[----:B------:R-:W-:Y:S01]  /*4d10*/  UMOV UR7, 0xffffffff ;  /* 0xffffffff00077882 */ /* 0x000fe20000000000 */
[----:B------:R-:W-:Y:S01]  /*4d20*/  UMOV UR8, 0x1 ;  /* 0x0000000100087882 */ /* 0x000fe20000000000 */
[----:B------:R-:W-:Y:S01]  /*4d30*/  UIMAD.WIDE.U32 UR4, UR4, UR5, URZ ;  /* 0x00000005040472a5 */ /* 0x000fe2000f8e003f */
[----:B------:R-:W-:Y:S01]  /*4d40*/  LOP3.LUT P0, RZ, R18, 0x1f, RZ, 0xc0, !PT ;  /* 0x0000001f12ff7812 */ /* 0x000fe2000780c0ff */
[----:B------:R-:W-:Y:S01]  /*4d50*/  USHF.L.U32 UR7, UR7, UR6, URZ ;  /* 0x0000000607077299 */ /* 0x000fe2000800063f */
[----:B------:R-:W-:Y:S01]  /*4d60*/  BSSY B0, `(.L_x_99) ;  /* 0x00000bf000007945 */ /* 0x000fe20003800000 */
[----:B------:R-:W-:Y:S01]  /*4d70*/  USHF.L.U32 UR18, UR8, UR6, URZ ;  /* 0x0000000608127299 */ /* 0x000fe2000800063f */
[----:B------:R-:W-:Y:S01]  /*4d80*/  IMAD.MOV.U32 R13, RZ, RZ, 0x1 ;  /* 0x00000001ff0d7424 */ /* 0x000fe200078e00ff */
[----:B------:R-:W-:Y:S01]  /*4d90*/  LOP3.LUT R11, R19, 0x2, RZ, 0xfc, !PT ;  /* 0x00000002130b7812 */ /* 0x000fe200078efcff */
[----:B------:R-:W-:Y:S01]  /*4da0*/  ULDC UR6, c[0x0][0x14] ;  /* 0x0000050000067ab9 */ /* 0x000fe20000000800 */
[----:B------:R-:W-:Y:S01]  /*4db0*/  PLOP3.LUT P0, PT, P0, P2, PT, 0x8a, 0x0 ;  /* 0x000000000000781c */ /* 0x000fe20000705172 */
[----:B------:R-:W-:Y:S01]  /*4dc0*/  UIMAD.WIDE.U32 UR20, UR4, UR6, URZ ;  /* 0x00000006041472a5 */ /* 0x000fe2000f8e003f */
[----:B------:R-:W-:Y:S01]  /*4dd0*/  IMAD.MOV.U32 R12, RZ, RZ, RZ ;  /* 0x000000ffff0c7224 */ /* 0x000fe200078e00ff */
[----:B------:R-:W-:-:S02]  /*4de0*/  UIMAD UR13, UR5, UR6, URZ ;  /* 0x00000006050d72a4 */ /* 0x000fc4000f8e023f */
[----:B------:R-:W-:Y:S01]  /*4df0*/  ULOP3.LUT UR17, URZ, UR7, URZ, 0x33, !UPT ;  /* 0x000000073f117292 */ /* 0x000fe2000f8e333f */
[----:B0-----:R-:W-:Y:S01]  /*4e00*/  VIADD R0, R0, 0x1f ;  /* 0x0000001f00007836 */ /* 0x001fe20000000000 */
[----:B------:R-:W-:Y:S01]  /*4e10*/  UIADD3 UR13, UR21, UR13, URZ ;  /* 0x0000000d150d7290 */ /* 0x000fe2000fffe03f */
[----:B------:R-:W-:-:S03]  /*4e20*/  ULDC.64 UR22, c[0x0][0x198] ;  /* 0x0000660000167ab9 */ /* 0x000fc60000000a00 */
[----:B------:R-:W-:-:S04]  /*4e30*/  SHF.R.S32.HI R3, RZ, 0x1f, R0 ;  /* 0x0000001fff037819 */ /* 0x000fc80000011400 */
[----:B------:R-:W-:Y:S01]  /*4e40*/  LEA.HI R3, R3, R0, RZ, 0x5 ;  /* 0x0000000003037211 */ /* 0x000fe200078f28ff */
[----:B------:R-:W-:-:S03]  /*4e50*/  IMAD.MOV.U32 R0, RZ, RZ, 0x1 ;  /* 0x00000001ff007424 */ /* 0x000fc600078e00ff */
[----:B------:R-:W-:-:S05]  /*4e60*/  SHF.R.S32.HI R3, RZ, 0x5, R3 ;  /* 0x00000005ff037819 */ /* 0x000fca0000011403 */
[----:B------:R-:W-:-:S07]  /*4e70*/  VIADD R10, R3, 0x1 ;  /* 0x00000001030a7836 */ /* 0x000fce0000000000 */
.L_x_111:
[----:B------:R-:W-:-:S03]  /*4e80*/  UMOV UR4, 0xffffffff ;  /* 0xffffffff00047882 */ /* 0x000fc60000000000 */
[----:B------:R-:W-:Y:S05]  /*4e90*/  BRA.DIV UR4, `(.L_x_100) ;  /* 0x0000001604947947 */ /* 0x000fea000b800000 */
[----:B------:R-:W-:-:S13]  /*4ea0*/  ELECT P6, URZ, PT ;  /* 0x00000000003f782f */ /* 0x000fda00038c0000 */
.L_x_136:
[----:B------:R-:W0:Y:S01]  /*4eb0*/  LDC R4, c[0x0][0x28c] ;  /* 0x0000a300ff047b82 */ /* 0x000e220000000800 */
[----:B------:R-:W-:Y:S01]  /*4ec0*/  BSSY B1, `(.L_x_101) ;  /* 0x0000037000017945 */ /* 0x000fe20003800000 */
[----:B0-----:R-:W-:-:S13]  /*4ed0*/  ISETP.LT.OR P6, PT, R4, 0x1, !P6 ;  /* 0x000000010400780c */ /* 0x001fda00077c1670 */
[----:B------:R-:W-:Y:S05]  /*4ee0*/  @P6 BRA `(.L_x_102) ;  /* 0x0000000000d06947 */ /* 0x000fea0003800000 */
[----:B------:R-:W-:Y:S02]  /*4ef0*/  IMAD.SHL.U32 R15, R9, 0x40, RZ ;  /* 0x00000040090f7824 */ /* 0x000fe400078e00ff */
[----:B------:R-:W-:Y:S02]  /*4f00*/  IMAD.SHL.U32 R18, R7, 0x80, RZ ;  /* 0x0000008007127824 */ /* 0x000fe400078e00ff */
[----:B------:R-:W-:Y:S02]  /*4f10*/  IMAD.MOV.U32 R20, RZ, RZ, RZ ;  /* 0x000000ffff147224 */ /* 0x000fe400078e00ff */
[----:B------:R-:W-:Y:S02]  /*4f20*/  IMAD.MOV.U32 R4, RZ, RZ, R10 ;  /* 0x000000ffff047224 */ /* 0x000fe400078e000a */
[----:B------:R-:W-:Y:S02]  /*4f30*/  IMAD.MOV.U32 R5, RZ, RZ, R0 ;  /* 0x000000ffff057224 */ /* 0x000fe400078e0000 */
[----:B------:R-:W-:-:S07]  /*4f40*/  IMAD.MOV.U32 R6, RZ, RZ, R12 ;  /* 0x000000ffff067224 */ /* 0x000fce00078e000c */
.L_x_106:
[----:B------:R-:W0:Y:S01]  /*4f50*/  S2R R14, SR_CgaCtaId ;  /* 0x00000000000e7919 */ /* 0x000e220000008800 */
[----:B------:R-:W-:Y:S01]  /*4f60*/  MOV R7, 0x400 ;  /* 0x0000040000077802 */ /* 0x000fe20000000f00 */
[----:B------:R-:W1:Y:S03]  /*4f70*/  @!P2 LDC R9, c[0x0][0x500] ;  /* 0x00014000ff09ab82 */ /* 0x000e660000000800 */
[----:B0-----:R-:W-:Y:S02]  /*4f80*/  LEA R21, R14, R7, 0x18 ;  /* 0x000000070e157211 */ /* 0x001fe400078ec0ff */
[----:B------:R-:W-:-:S03]  /*4f90*/  SHF.L.U32 R7, R5, 0x1f, RZ ;  /* 0x0000001f05077819 */ /* 0x000fc600000006ff */
[----:B------:R-:W-:-:S04]  /*4fa0*/  IMAD R14, R6, 0x8, R21 ;  /* 0x00000008060e7824 */ /* 0x000fc800078e0215 */
[----:B------:R-:W0:Y:S02]  /*4fb0*/  SYNCS.PHASECHK.TRANS64.TRYWAIT P1, [R14+URZ+0x90], R7 ;  /* 0x000090070e0075a7 */ /* 0x000e24000802017f */
[----:B01----:R-:W-:Y:S05]  /*4fc0*/  @!P1 BRA `(.L_x_103) ;  /* 0x0000001400689947 */ /* 0x003fea0003800000 */
.L_x_137:
[----:B0-----:R-:W-:Y:S01]  /*4fd0*/  PRMT R7, R11, 0x9910, RZ ;  /* 0x000099100b077816 */ /* 0x001fe200000000ff */
[----:B------:R0:W-:Y:S03]  /*4fe0*/  @!P2 SYNCS.ARRIVE.TRANS64 RZ, [R14+URZ], R9 ;  /* 0x000000090effa9a7 */ /* 0x0001e6000800003f */
[----:B------:R-:W-:-:S13]  /*4ff0*/  ISETP.NE.AND P1, PT, R7, 0x2, PT ;  /* 0x000000020700780c */ /* 0x000fda0003f25270 */
[----:B0-----:R-:W-:Y:S05]  /*5000*/  @P1 BRA `(.L_x_104) ;  /* 0x0000000000041947 */ /* 0x001fea0003800000 */
[----:B------:R-:W-:Y:S01]  /*5010*/  BPT.TRAP 0x1 ;  /* 0x000000040000795c */ /* 0x000fe20000300000 */
.L_x_104:
[----:B------:R-:W-:Y:S05]  /*5020*/  @P0 BRA `(.L_x_105) ;  /* 0x0000000000040947 */ /* 0x000fea0003800000 */
[----:B------:R-:W-:Y:S01]  /*5030*/  BPT.TRAP 0x1 ;  /* 0x000000040000795c */ /* 0x000fe20000300000 */
.L_x_105:
[--C-:B------:R-:W-:Y:S01]  /*5040*/  IMAD R7, R6, 0x2000, R21.reuse ;  /* 0x0000200006077824 */ /* 0x100fe200078e0215 */
[----:B------:R-:W-:Y:S01]  /*5050*/  R2UR UR9, R14 ;  /* 0x000000000e0972ca */ /* 0x000fe200000e0000 */
[----:B------:R-:W-:Y:S01]  /*5060*/  IMAD R21, R6, 0x1000, R21 ;  /* 0x0000100006157824 */ /* 0x000fe200078e0215 */
[----:B------:R-:W-:Y:S01]  /*5070*/  UIADD3 UR4, UP0, UR22, 0xf0, URZ ;  /* 0x000000f016047890 */ /* 0x000fe2000ff1e03f */
[----:B------:R-:W-:Y:S01]  /*5080*/  VIADD R4, R4, 0xffffffff ;  /* 0xffffffff04047836 */ /* 0x000fe20000000000 */
[----:B------:R-:W-:Y:S01]  /*5090*/  R2UR UR5, R7 ;  /* 0x00000000070572ca */ /* 0x000fe200000e0000 */
[----:B------:R-:W-:Y:S01]  /*50a0*/  UIADD3 UR24, UP1, UR22, 0x1f0, URZ ;  /* 0x000001f016187890 */ /* 0x000fe2000ff3e03f */
[----:B------:R-:W-:Y:S01]  /*50b0*/  R2UR UR8, R21 ;  /* 0x00000000150872ca */ /* 0x000fe200000e0000 */
[----:B------:R-:W-:Y:S01]  /*50c0*/  VIADD R6, R6, 0x1 ;  /* 0x0000000106067836 */ /* 0x000fe20000000000 */
[----:B------:R-:W-:Y:S01]  /*50d0*/  R2UR UR11, R18 ;  /* 0x00000000120b72ca */ /* 0x000fe200000e0000 */
[----:B------:R-:W-:Y:S01]  /*50e0*/  UIADD3.X UR25, URZ, UR23, URZ, UP1, !UPT ;  /* 0x000000173f197290 */ /* 0x000fe20008ffe43f */
[----:B------:R-:W-:Y:S01]  /*50f0*/  R2UR UR10, R20 ;  /* 0x00000000140a72ca */ /* 0x000fe200000e0000 */
[----:B------:R-:W-:Y:S01]  /*5100*/  UMOV UR6, 0x0 ;  /* 0x0000000000067882 */ /* 0x000fe20000000000 */
[----:B------:R-:W-:Y:S01]  /*5110*/  R2UR UR12, R8 ;  /* 0x00000000080c72ca */ /* 0x000fe200000e0000 */
[----:B------:R-:W-:Y:S01]  /*5120*/  UMOV UR7, 0x10000000 ;  /* 0x1000000000077882 */ /* 0x000fe20000000000 */
[----:B------:R-:W-:Y:S01]  /*5130*/  R2UR UR19, R15 ;  /* 0x000000000f1372ca */ /* 0x000fe200000e0000 */
[----:B------:R-:W-:Y:S01]  /*5140*/  VIADD R20, R20, 0x20 ;  /* 0x0000002014147836 */ /* 0x000fe20000000000 */
[----:B------:R-:W-:Y:S01]  /*5150*/  ISETP.GT.AND P3, PT, R4, 0x1, PT ;  /* 0x000000010400780c */ /* 0x000fe20003f64270 */
[----:B------:R-:W-:Y:S01]  /*5160*/  UIADD3 UR14, UR5, 0x200, URZ ;  /* 0x00000200050e7890 */ /* 0x000fe2000fffe03f */
[----:B------:R-:W-:Y:S01]  /*5170*/  ISETP.NE.AND P1, PT, R6, 0x12, PT ;  /* 0x000000120600780c */ /* 0x000fe20003f25270 */
[----:B------:R-:W-:-:S02]  /*5180*/  UIADD3.X UR5, URZ, UR23, URZ, UP0, !UPT ;  /* 0x000000173f057290 */ /* 0x000fc400087fe43f */
[----:B------:R-:W-:Y:S01]  /*5190*/  UIADD3 UR15, UR8, 0x24200, URZ ;  /* 0x00024200080f7890 */ /* 0x000fe2000fffe03f */
[----:B------:R-:W-:Y:S02]  /*51a0*/  SEL R14, RZ, 0x1, P1 ;  /* 0x00000001ff0e7807 */ /* 0x000fe40000800000 */
[----:B------:R-:W-:Y:S01]  /*51b0*/  UMOV UR8, UR14 ;  /* 0x0000000e00087c82 */ /* 0x000fe20008000000 */
[----:B------:R-:W-:Y:S02]  /*51c0*/  SEL R6, R6, RZ, P1 ;  /* 0x000000ff06067207 */ /* 0x000fe40000800000 */
[----:B------:R-:W-:Y:S01]  /*51d0*/  LOP3.LUT R5, R5, R14, RZ, 0x3c, !PT ;  /* 0x0000000e05057212 */ /* 0x000fe200078e3cff */
[----:B------:R0:W-:Y:S02]  /*51e0*/  UTMALDG.3D [UR8], [UR4], desc[UR6] ;  /* 0x00000608040075b4 */ /* 0x0001e40008011000 */
[----:B0-----:R-:W-:Y:S01]  /*51f0*/  UMOV UR8, UR15 ;  /* 0x0000000f00087c82 */ /* 0x001fe20008000000 */
[----:B------:R-:W-:-:S02]  /*5200*/  UMOV UR11, UR19 ;  /* 0x00000013000b7c82 */ /* 0x000fc40008000000 */
[----:B------:R0:W-:Y:S02]  /*5210*/  UTMALDG.3D [UR8], [UR24], desc[UR6] ;  /* 0x00000608180075b4 */ /* 0x0001e40008011000 */
[----:B0-----:R-:W-:Y:S05]  /*5220*/  @P3 BRA `(.L_x_106) ;  /* 0xfffffffc00483947 */ /* 0x001fea000383ffff */
.L_x_102:
[----:B------:R-:W-:Y:S05]  /*5230*/  BSYNC B1 ;  /* 0x0000000000017941 */ /* 0x000fea0003800000 */
.L_x_101:
[----:B------:R-:W-:Y:S01]  /*5240*/  LOP3.LUT P3, RZ, R13, 0xff, RZ, 0xc0, !PT ;  /* 0x000000ff0dff7812 */ /* 0x000fe2000786c0ff */
[----:B------:R-:W-:Y:S01]  /*5250*/  IMAD.IADD R12, R3, 0x1, R12 ;  /* 0x00000001030c7824 */ /* 0x000fe200078e020c */
[----:B------:R-:W-:Y:S01]  /*5260*/  IADD3 R16, P4, R16, UR20, RZ ;  /* 0x0000001410107c10 */ /* 0x000fe2000ff9e0ff */
[----:B------:R-:W-:Y:S01]  /*5270*/  ULDC.64 UR4, c[0x0][0x650] ;  /* 0x0001940000047ab9 */ /* 0x000fe20000000a00 */
[----:B------:R-:W-:Y:S01]  /*5280*/  BSSY B1, `(.L_x_107) ;  /* 0x000006a000017945 */ /* 0x000fe20003800000 */
[----:B------:R-:W-:Y:S01]  /*5290*/  IMAD.MOV.U32 R9, RZ, RZ, -0x1 ;  /* 0xffffffffff097424 */ /* 0x000fe200078e00ff */
[----:B------:R-:W-:Y:S01]  /*52a0*/  ISETP.GT.U32.AND P1, PT, R12, 0x11, PT ;  /* 0x000000110c00780c */ /* 0x000fe20003f24070 */
[----:B------:R-:W-:Y:S01]  /*52b0*/  IMAD.MOV.U32 R8, RZ, RZ, -0x1 ;  /* 0xffffffffff087424 */ /* 0x000fe200078e00ff */
[----:B------:R-:W-:Y:S02]  /*52c0*/  IADD3.X R17, R17, UR13, RZ, P4, !PT ;  /* 0x0000000d11117c10 */ /* 0x000fe4000a7fe4ff */
[----:B------:R-:W-:-:S02]  /*52d0*/  ISETP.LT.U32.AND P1, PT, R3, 0x12, P1 ;  /* 0x000000120300780c */ /* 0x000fc40000f21070 */
[----:B------:R-:W-:Y:S01]  /*52e0*/  PRMT R13, RZ, 0x7610, R13 ;  /* 0x00007610ff0d7816 */ /* 0x000fe2000000000d */
[----:B------:R-:W0:Y:S01]  /*52f0*/  @P3 S2R R5, SR_CgaCtaId ;  /* 0x0000000000053919 */ /* 0x000e220000008800 */
[----:B------:R-:W-:-:S04]  /*5300*/  @P3 MOV R4, 0x400 ;  /* 0x0000040000043802 */ /* 0x000fc80000000f00 */
[----:B0-----:R-:W-:Y:S01]  /*5310*/  @P3 LEA R6, R5, R4, 0x18 ;  /* 0x0000000405063211 */ /* 0x001fe200078ec0ff */
[----:B------:R-:W-:-:S03]  /*5320*/  IMAD.WIDE.U32 R4, R12, 0x38e38e39, RZ ;  /* 0x38e38e390c047825 */ /* 0x000fc600078e00ff */
[----:B------:R0:W-:Y:S01]  /*5330*/  @P3 SYNCS.ARRIVE.TRANS64.A1T0 RZ, [R6+URZ+0x138], RZ ;  /* 0x000138ff06ff39a7 */ /* 0x0001e2000810003f */
[----:B------:R-:W-:Y:S02]  /*5340*/  ISETP.GE.U32.AND P3, PT, R3, 0x12, PT ;  /* 0x000000120300780c */ /* 0x000fe40003f66070 */
[----:B------:R-:W-:Y:S02]  /*5350*/  SHF.R.U32.HI R7, RZ, 0x2, R5 ;  /* 0x00000002ff077819 */ /* 0x000fe40000011605 */
[----:B------:R-:W-:Y:S02]  /*5360*/  SEL R5, RZ, 0x1, !P1 ;  /* 0x00000001ff057807 */ /* 0x000fe40004800000 */
[----:B------:R-:W-:Y:S01]  /*5370*/  ISETP.GE.U32.AND P1, PT, R16, UR4, PT ;  /* 0x0000000410007c0c */ /* 0x000fe2000bf26070 */
[----:B------:R-:W-:Y:S01]  /*5380*/  IMAD R12, R7, -0x12, R12 ;  /* 0xffffffee070c7824 */ /* 0x000fe200078e020c */
[----:B------:R-:W-:Y:S02]  /*5390*/  LOP3.LUT R0, R0, R5, RZ, 0x3c, !PT ;  /* 0x0000000500007212 */ /* 0x000fe400078e3cff */
[----:B------:R-:W-:-:S02]  /*53a0*/  ISETP.GE.U32.AND.EX P1, PT, R17, UR5, PT, P1 ;  /* 0x0000000511007c0c */ /* 0x000fc4000bf26110 */
[----:B------:R-:W-:Y:S02]  /*53b0*/  PRMT R4, RZ, 0x7610, R4 ;  /* 0x00007610ff047816 */ /* 0x000fe40000000004 */
[----:B------:R-:W-:Y:S01]  /*53c0*/  @P3 LOP3.LUT R0, R0, 0x1, R7, 0x78, !PT ;  /* 0x0000000100003812 */ /* 0x000fe200078e7807 */
[----:B------:R-:W-:-:S08]  /*53d0*/  IMAD.MOV.U32 R7, RZ, RZ, -0x1 ;  /* 0xffffffffff077424 */ /* 0x000fd000078e00ff */
[----:B0-----:R-:W-:Y:S05]  /*53e0*/  @P1 BRA `(.L_x_108) ;  /* 0x00000004004c1947 */ /* 0x001fea0003800000 */
[----:B------:R-:W-:Y:S01]  /*53f0*/  ULDC.64 UR4, c[0x0][0x628] ;  /* 0x00018a0000047ab9 */ /* 0x000fe20000000a00 */
[----:B------:R-:W0:Y:S01]  /*5400*/  S2R R15, SR_CTAID.X ;  /* 0x00000000000f7919 */ /* 0x000e220000002500 */
[----:B------:R-:W-:Y:S01]  /*5410*/  ISETP.NE.U32.AND P1, PT, RZ, UR4, PT ;  /* 0x00000004ff007c0c */ /* 0x000fe2000bf25070 */
[----:B------:R-:W-:Y:S01]  /*5420*/  ULDC UR7, c[0x0][0x630] ;  /* 0x00018c0000077ab9 */ /* 0x000fe20000000800 */
[----:B------:R-:W-:Y:S01]  /*5430*/  IMAD.MOV.U32 R4, RZ, RZ, R16 ;  /* 0x000000ffff047224 */ /* 0x000fe200078e0010 */
[----:B------:R-:W1:Y:S01]  /*5440*/  S2R R14, SR_CTAID.Y ;  /* 0x00000000000e7919 */ /* 0x000e620000002600 */
[----:B------:R-:W-:Y:S01]  /*5450*/  ISETP.NE.AND.EX P1, PT, RZ, UR5, PT, P1 ;  /* 0x00000005ff007c0c */ /* 0x000fe2000bf25310 */
[----:B------:R-:W-:-:S12]  /*5460*/  IMAD.MOV.U32 R5, RZ, RZ, R17 ;  /* 0x000000ffff057224 */ /* 0x000fd800078e0011 */
[----:B------:R-:W-:Y:S05]  /*5470*/  @!P1 BRA `(.L_x_109) ;  /* 0x0000000000289947 */ /* 0x000fea0003800000 */
[----:B------:R-:W-:Y:S02]  /*5480*/  ULDC UR6, c[0x0][0x634] ;  /* 0x00018d0000067ab9 */ /* 0x000fe40000000800 */
[----:B------:R-:W-:-:S05]  /*5490*/  IADD3 R9, P1, R16, UR6, RZ ;  /* 0x0000000610097c10 */ /* 0x000fca000ff3e0ff */
[----:B------:R-:W-:-:S04]  /*54a0*/  IMAD.X R21, RZ, RZ, R17, P1 ;  /* 0x000000ffff157224 */ /* 0x000fc800008e0611 */
[----:B------:R-:W-:-:S04]  /*54b0*/  IMAD.WIDE.U32 R6, R21, UR4, RZ ;  /* 0x0000000415067c25 */ /* 0x000fc8000f8e00ff */
[----:B------:R-:W-:-:S04]  /*54c0*/  IMAD.WIDE.U32 R6, P1, R9, UR5, R6 ;  /* 0x0000000509067c25 */ /* 0x000fc8000f820006 */
[----:B------:R-:W-:-:S04]  /*54d0*/  IMAD.WIDE.U32 R8, R9, UR4, RZ ;  /* 0x0000000409087c25 */ /* 0x000fc8000f8e00ff */
[----:B------:R-:W-:Y:S01]  /*54e0*/  IMAD.X R5, RZ, RZ, RZ, P1 ;  /* 0x000000ffff057224 */ /* 0x000fe200008e06ff */
[----:B------:R-:W-:Y:S01]  /*54f0*/  IADD3 RZ, P1, R9, R6, RZ ;  /* 0x0000000609ff7210 */ /* 0x000fe20007f3e0ff */
[----:B------:R-:W-:-:S04]  /*5500*/  IMAD.MOV.U32 R4, RZ, RZ, R7 ;  /* 0x000000ffff047224 */ /* 0x000fc800078e0007 */
[----:B------:R-:W-:-:S08]  /*5510*/  IMAD.WIDE.U32.X R4, R21, UR5, R4, P1 ;  /* 0x0000000515047c25 */ /* 0x000fd000088e0404 */
.L_x_109:
[--C-:B------:R-:W-:Y:S01]  /*5520*/  SHF.R.U64 R8, R4, UR7, R5.reuse ;  /* 0x0000000704087c19 */ /* 0x100fe20008001205 */
[----:B------:R-:W-:Y:S01]  /*5530*/  ULDC.64 UR4, c[0x0][0x620] ;  /* 0x0001880000047ab9 */ /* 0x000fe20000000a00 */
[----:B------:R-:W-:Y:S01]  /*5540*/  SHF.R.U32.HI R4, RZ, UR7, R5 ;  /* 0x00000007ff047c19 */ /* 0x000fe20008011605 */
[----:B------:R-:W2:Y:S01]  /*5550*/  LDC R24, c[0x0][0x144] ;  /* 0x00005100ff187b82 */ /* 0x000ea20000000800 */
[----:B------:R-:W-:Y:S01]  /*5560*/  IADD3 R7, P1, RZ, -R8, RZ ;  /* 0x80000008ff077210 */ /* 0x000fe20007f3e0ff */
[----:B------:R-:W-:Y:S01]  /*5570*/  ULDC.64 UR8, c[0x0][0x640] ;  /* 0x0001900000087ab9 */ /* 0x000fe20000000a00 */
[----:B0-----:R-:W-:Y:S01]  /*5580*/  I2FP.F32.U32 R9, R15 ;  /* 0x0000000f00097245 */ /* 0x001fe20000201000 */
[----:B------:R-:W-:Y:S02]  /*5590*/  ULDC UR6, c[0x0][0x608] ;  /* 0x0001820000067ab9 */ /* 0x000fe40000000800 */
[----:B------:R-:W-:Y:S01]  /*55a0*/  IMAD.X R4, RZ, RZ, ~R4, P1 ;  /* 0x000000ffff047224 */ /* 0x000fe200008e0e04 */
[----:B------:R-:W-:Y:S01]  /*55b0*/  ISETP.NE.U32.AND P1, PT, RZ, UR8, PT ;  /* 0x00000008ff007c0c */ /* 0x000fe2000bf25070 */
[----:B------:R-:W0:Y:S02]  /*55c0*/  LDC R21, c[0x0][0x148] ;  /* 0x00005200ff157b82 */ /* 0x000e240000000800 */
[----:B------:R-:W-:Y:S01]  /*55d0*/  IMAD R6, R4, UR4, RZ ;  /* 0x0000000404067c24 */ /* 0x000fe2000f8e02ff */
[----:B------:R-:W-:Y:S01]  /*55e0*/  ISETP.NE.AND.EX P1, PT, RZ, UR9, PT, P1 ;  /* 0x00000009ff007c0c */ /* 0x000fe2000bf25310 */
[----:B------:R-:W-:Y:S01]  /*55f0*/  IMAD.WIDE.U32 R4, R7, UR4, R16 ;  /* 0x0000000407047c25 */ /* 0x000fe2000f8e0010 */
[----:B------:R-:W-:-:S03]  /*5600*/  ULDC UR4, c[0x0][0x150] ;  /* 0x0000540000047ab9 */ /* 0x000fc60000000800 */
[----:B------:R-:W-:Y:S02]  /*5610*/  IMAD R7, R7, UR5, R6 ;  /* 0x0000000507077c24 */ /* 0x000fe4000f8e0206 */
[----:B------:R-:W-:Y:S01]  /*5620*/  FMUL R6, R9, UR4 ;  /* 0x0000000409067c20 */ /* 0x000fe20008400000 */
[----:B------:R-:W-:Y:S01]  /*5630*/  ULDC UR4, c[0x0][0x618] ;  /* 0x0001860000047ab9 */ /* 0x000fe20000000800 */
[----:B------:R-:W-:Y:S01]  /*5640*/  ULDC UR5, c[0x0][0x154] ;  /* 0x0000550000057ab9 */ /* 0x000fe20000000800 */
[----:B------:R-:W-:-:S03]  /*5650*/  IMAD.IADD R5, R5, 0x1, R7 ;  /* 0x0000000105057824 */ /* 0x000fc600078e0207 */
[----:B------:R-:W3:Y:S02]  /*5660*/  F2I.U32.TRUNC.NTZ R6, R6 ;  /* 0x0000000600067305 */ /* 0x000ee4000020f000 */
[----:B------:R-:W-:Y:S02]  /*5670*/  SHF.R.U64 R9, R4, UR4, R5 ;  /* 0x0000000404097c19 */ /* 0x000fe40008001205 */
[----:B-1----:R-:W-:-:S05]  /*5680*/  I2FP.F32.U32 R4, R14 ;  /* 0x0000000e00047245 */ /* 0x002fca0000201000 */
[----:B------:R-:W-:Y:S01]  /*5690*/  FMUL R22, R4, UR5 ;  /* 0x0000000504167c20 */ /* 0x000fe20008400000 */
[----:B------:R-:W-:Y:S01]  /*56a0*/  SHF.R.U32.HI R4, RZ, UR4, R5 ;  /* 0x00000004ff047c19 */ /* 0x000fe20008011605 */
[----:B------:R-:W-:-:S03]  /*56b0*/  ULDC UR4, c[0x0][0x658] ;  /* 0x0001960000047ab9 */ /* 0x000fc60000000800 */
[--C-:B------:R-:W-:Y:S01]  /*56c0*/  SHF.R.U64 R20, R9, UR6, R4.reuse ;  /* 0x0000000609147c19 */ /* 0x100fe20008001204 */
[----:B------:R-:W1:Y:S01]  /*56d0*/  F2I.U32.TRUNC.NTZ R22, R22 ;  /* 0x0000001600167305 */ /* 0x000e62000020f000 */
[----:B------:R-:W-:Y:S01]  /*56e0*/  SHF.R.U32.HI R5, RZ, UR6, R4 ;  /* 0x00000006ff057c19 */ /* 0x000fe20008011604 */
[----:B---3--:R-:W-:-:S03]  /*56f0*/  IMAD.MOV R6, RZ, RZ, -R6 ;  /* 0x000000ffff067224 */ /* 0x008fc600078e0a06 */
[----:B------:R-:W-:Y:S01]  /*5700*/  SHF.R.U64 R18, R20, UR4, R5 ;  /* 0x0000000414127c19 */ /* 0x000fe20008001205 */
[----:B--2---:R-:W-:Y:S01]  /*5710*/  IMAD R15, R24, R6, R15 ;  /* 0x00000006180f7224 */ /* 0x004fe200078e020f */
[----:B------:R-:W-:-:S03]  /*5720*/  SHF.R.U32.HI R23, RZ, UR4, R5 ;  /* 0x00000004ff177c19 */ /* 0x000fc60008011605 */
[----:B------:R-:W-:Y:S02]  /*5730*/  IMAD.MOV.U32 R4, RZ, RZ, R18 ;  /* 0x000000ffff047224 */ /* 0x000fe400078e0012 */
[----:B------:R-:W-:Y:S01]  /*5740*/  IMAD.MOV.U32 R5, RZ, RZ, R23 ;  /* 0x000000ffff057224 */ /* 0x000fe200078e0017 */
[----:B-1----:R-:W-:Y:S06]  /*5750*/  @!P1 BRA `(.L_x_110) ;  /* 0x0000000000289947 */ /* 0x002fec0003800000 */
[----:B------:R-:W-:Y:S02]  /*5760*/  ULDC UR4, c[0x0][0x64c] ;  /* 0x0001930000047ab9 */ /* 0x000fe40000000800 */
[----:B------:R-:W-:-:S05]  /*5770*/  IADD3 R5, P1, R18, UR4, RZ ;  /* 0x0000000412057c10 */ /* 0x000fca000ff3e0ff */
[----:B------:R-:W-:-:S04]  /*5780*/  IMAD.X R23, RZ, RZ, R23, P1 ;  /* 0x000000ffff177224 */ /* 0x000fc800008e0617 */
[----:B------:R-:W-:-:S04]  /*5790*/  IMAD.WIDE.U32 R6, R23, UR8, RZ ;  /* 0x0000000817067c25 */ /* 0x000fc8000f8e00ff */
[----:B------:R-:W-:-:S04]  /*57a0*/  IMAD.WIDE.U32 R6, P1, R5, UR9, R6 ;  /* 0x0000000905067c25 */ /* 0x000fc8000f820006 */
[----:B------:R-:W-:-:S04]  /*57b0*/  IMAD.WIDE.U32 R4, R5, UR8, RZ ;  /* 0x0000000805047c25 */ /* 0x000fc8000f8e00ff */
[----:B------:R-:W-:Y:S01]  /*57c0*/  IMAD.MOV.U32 R4, RZ, RZ, R7 ;  /* 0x000000ffff047224 */ /* 0x000fe200078e0007 */
[----:B------:R-:W-:Y:S01]  /*57d0*/  IADD3 RZ, P3, R5, R6, RZ ;  /* 0x0000000605ff7210 */ /* 0x000fe20007f7e0ff */
[----:B------:R-:W-:-:S04]  /*57e0*/  IMAD.X R5, RZ, RZ, RZ, P1 ;  /* 0x000000ffff057224 */ /* 0x000fc800008e06ff */
[----:B------:R-:W-:-:S08]  /*57f0*/  IMAD.WIDE.U32.X R4, R23, UR9, R4, P3 ;  /* 0x0000000917047c25 */ /* 0x000fd000098e0404 */
.L_x_110:
[----:B------:R-:W-:Y:S01]  /*5800*/  ISETP.NE.AND P1, PT, R2, 0x1, PT ;  /* 0x000000010200780c */ /* 0x000fe20003f25270 */
[----:B------:R-:W-:Y:S01]  /*5810*/  ULDC UR4, c[0x0][0x648] ;  /* 0x0001920000047ab9 */ /* 0x000fe20000000800 */
[----:B------:R-:W-:Y:S01]  /*5820*/  LOP3.LUT R20, R20, UR17, RZ, 0xc0, !PT ;  /* 0x0000001114147c12 */ /* 0x000fe2000f8ec0ff */
[----:B------:R-:W-:Y:S01]  /*5830*/  IMAD.MOV R22, RZ, RZ, -R22 ;  /* 0x000000ffff167224 */ /* 0x000fe200078e0a16 */
[----:B------:R-:W-:Y:S01]  /*5840*/  SHF.R.U64 R5, R4, UR4, R5 ;  /* 0x0000000404057c19 */ /* 0x000fe20008001205 */
[----:B------:R-:W-:Y:S01]  /*5850*/  ULDC UR4, c[0x0][0x638] ;  /* 0x00018e0000047ab9 */ /* 0x000fe20000000800 */
[----:B------:R-:W-:Y:S01]  /*5860*/  LOP3.LUT R9, R9, UR16, RZ, 0xc0, !PT ;  /* 0x0000001009097c12 */ /* 0x000fe2000f8ec0ff */
[----:B------:R-:W-:Y:S01]  /*5870*/  ULDC UR5, c[0x0][0x610] ;  /* 0x0001840000057ab9 */ /* 0x000fe20000000800 */
[----:B------:R-:W-:Y:S02]  /*5880*/  IMAD.MOV.U32 R4, RZ, RZ, 0x1 ;  /* 0x00000001ff047424 */ /* 0x000fe400078e00ff */
[----:B------:R-:W-:-:S02]  /*5890*/  IMAD.MOV R7, RZ, RZ, -R5 ;  /* 0x000000ffff077224 */ /* 0x000fc400078e0a05 */
[----:B------:R-:W-:Y:S02]  /*58a0*/  IMAD R20, R5, UR18, R20 ;  /* 0x0000001205147c24 */ /* 0x000fe4000f8e0214 */
[----:B0-----:R-:W-:Y:S02]  /*58b0*/  @P1 IMAD R15, R21, R22, R14 ;  /* 0x00000016150f1224 */ /* 0x001fe400078e020e */
[----:B------:R-:W-:Y:S01]  /*58c0*/  IMAD R18, R7, UR4, R18 ;  /* 0x0000000407127c24 */ /* 0x000fe2000f8e0212 */
[----:B------:R-:W-:Y:S01]  /*58d0*/  ULDC UR4, c[0x0][0x600] ;  /* 0x0001800000047ab9 */ /* 0x000fe20000000800 */
[----:B------:R-:W-:Y:S02]  /*58e0*/  IMAD R15, R20, UR5, R15 ;  /* 0x00000005140f7c24 */ /* 0x000fe4000f8e020f */
[----:B------:R-:W-:-:S05]  /*58f0*/  IMAD R18, R18, UR4, R9 ;  /* 0x0000000412127c24 */ /* 0x000fca000f8e0209 */
[----:B------:R-:W-:Y:S02]  /*5900*/  SEL R9, R18, R15, !P1 ;  /* 0x0000000f12097207 */ /* 0x000fe40004800000 */
[----:B------:R-:W-:-:S07]  /*5910*/  SEL R7, R15, R18, !P1 ;  /* 0x000000120f077207 */ /* 0x000fce0004800000 */
.L_x_108:
[----:B------:R-:W-:Y:S05]  /*5920*/  BSYNC B1 ;  /* 0x0000000000017941 */ /* 0x000fea0003800000 */
.L_x_107:
[----:B------:R-:W-:-:S13]  /*5930*/  LOP3.LUT P1, RZ, R4, 0xff, RZ, 0xc0, !PT ;  /* 0x000000ff04ff7812 */ /* 0x000fda000782c0ff */
[----:B------:R-:W-:Y:S05]  /*5940*/  @P1 BRA `(.L_x_111) ;  /* 0xfffffff4004c1947 */ /* 0x000fea000383ffff */
[----:B------:R-:W-:Y:S05]  /*5950*/  BSYNC B0 ;  /* 0x0000000000007941 */ /* 0x000fea0003800000 */
.L_x_99:
[----:B------:R-:W-:-:S03]  /*5960*/  UMOV UR4, 0xffffffff ;  /* 0xffffffff00047882 */ /* 0x000fc60000000000 */
[----:B------:R-:W-:Y:S05]  /*5970*/  BRA.DIV UR4, `(.L_x_112) ;  /* 0x0000000e04107947 */ /* 0x000fea000b800000 */
[----:B------:R-:W-:-:S13]  /*5980*/  ELECT P6, URZ, PT ;  /* 0x00000000003f782f */ /* 0x000fda00038c0000 */
.L_x_140:
[----:B------:R-:W-:Y:S04]  /*5990*/  BSSY B0, `(.L_x_113) ;  /* 0x00000a9000007945 */ /* 0x000fe80003800000 */
[----:B------:R-:W-:Y:S05]  /*59a0*/  @!P6 BRA `(.L_x_114) ;  /* 0x00000008009ce947 */ /* 0x000fea0003800000 */
[----:B------:R-:W-:-:S04]  /*59b0*/  LOP3.LUT R19, R19, 0x2, RZ, 0xfc, !PT ;  /* 0x0000000213137812 */ /* 0x000fc800078efcff */
[----:B------:R-:W-:-:S13]  /*59c0*/  ISETP.NE.AND P0, PT, R19, 0x3, PT ;  /* 0x000000031300780c */ /* 0x000fda0003f05270 */
[----:B------:R-:W-:Y:S05]  /*59d0*/  @!P0 BRA `(.L_x_115) ;  /* 0x0000000000048947 */ /* 0x000fea0003800000 */
[----:B------:R-:W-:Y:S01]  /*59e0*/  BPT.TRAP 0x1 ;  /* 0x000000040000795c */ /* 0x000fe20000300000 */
.L_x_115:
[----:B------:R-:W0:Y:S01]  /*59f0*/  S2R R3, SR_CgaCtaId ;  /* 0x0000000000037919 */ /* 0x000e220000008800 */
[----:B------:R-:W-:-:S04]  /*5a00*/  MOV R2, 0x400 ;  /* 0x0000040000027802 */ /* 0x000fc80000000f00 */
[----:B0-----:R-:W-:Y:S02]  /*5a10*/  LEA R3, R3, R2, 0x18 ;  /* 0x0000000203037211 */ /* 0x001fe400078ec0ff */
[----:B------:R-:W-:-:S03]  /*5a20*/  SHF.L.U32 R2, R0, 0x1f, RZ ;  /* 0x0000001f00027819 */ /* 0x000fc600000006ff */
[----:B------:R-:W-:-:S04]  /*5a30*/  VIADD R3, R3, 0x90 ;  /* 0x0000009003037836 */ /* 0x000fc80000000000 */
[C---:B------:R-:W-:Y:S02]  /*5a40*/  IMAD R7, R12.reuse, 0x8, R3 ;  /* 0x000000080c077824 */ /* 0x040fe400078e0203 */
[----:B------:R-:W-:Y:S02]  /*5a50*/  VIADD R12, R12, 0x1 ;  /* 0x000000010c0c7836 */ /* 0x000fe40000000000 */
[----:B------:R-:W0:Y:S03]  /*5a60*/  SYNCS.PHASECHK.TRANS64.TRYWAIT P0, [R7+URZ], R2 ;  /* 0x00000002070075a7 */ /* 0x000e26000800017f */
[----:B------:R-:W-:-:S04]  /*5a70*/  ISETP.NE.AND P1, PT, R12, 0x12, PT ;  /* 0x000000120c00780c */ /* 0x000fc80003f25270 */
[----:B------:R-:W-:Y:S02]  /*5a80*/  SEL R5, RZ, 0x1, P1 ;  /* 0x00000001ff057807 */ /* 0x000fe40000800000 */
[----:B------:R-:W-:Y:S02]  /*5a90*/  SEL R12, R12, RZ, P1 ;  /* 0x000000ff0c0c7207 */ /* 0x000fe40000800000 */
[----:B------:R-:W-:-:S03]  /*5aa0*/  LOP3.LUT R5, R0, R5, RZ, 0x3c, !PT ;  /* 0x0000000500057212 */ /* 0x000fc600078e3cff */
[----:B------:R-:W-:Y:S01]  /*5ab0*/  IMAD R9, R12, 0x8, R3 ;  /* 0x000000080c097824 */ /* 0x000fe200078e0203 */
[----:B------:R-:W-:Y:S01]  /*5ac0*/  SHF.L.U32 R4, R5, 0x1f, RZ ;  /* 0x0000001f05047819 */ /* 0x000fe200000006ff */
[----:B0-----:R-:W-:Y:S06]  /*5ad0*/  @!P0 BRA `(.L_x_116) ;  /* 0x0000000800d88947 */ /* 0x001fec0003800000 */
.L_x_141:
[----:B------:R-:W1:Y:S01]  /*5ae0*/  SYNCS.PHASECHK.TRANS64.TRYWAIT P0, [R9+URZ], R4 ;  /* 0x00000004090075a7 */ /* 0x000e62000800017f */
[----:B------:R-:W-:-:S05]  /*5af0*/  VIADD R0, R12, 0x1 ;  /* 0x000000010c007836 */ /* 0x000fca0000000000 */
[----:B------:R-:W-:-:S04]  /*5b00*/  ISETP.NE.AND P1, PT, R0, 0x12, PT ;  /* 0x000000120000780c */ /* 0x000fc80003f25270 */
[----:B0-----:R-:W-:Y:S02]  /*5b10*/  SEL R2, RZ, 0x1, P1 ;  /* 0x00000001ff027807 */ /* 0x001fe40000800000 */
[----:B------:R-:W-:Y:S02]  /*5b20*/  SEL R0, R0, RZ, P1 ;  /* 0x000000ff00007207 */ /* 0x000fe40000800000 */
[----:B------:R-:W-:-:S03]  /*5b30*/  LOP3.LUT R7, R5, R2, RZ, 0x3c, !PT ;  /* 0x0000000205077212 */ /* 0x000fc600078e3cff */
[----:B------:R-:W-:Y:S01]  /*5b40*/  IMAD R6, R0, 0x8, R3 ;  /* 0x0000000800067824 */ /* 0x000fe200078e0203 */
[----:B------:R-:W-:Y:S01]  /*5b50*/  SHF.L.U32 R5, R7, 0x1f, RZ ;  /* 0x0000001f07057819 */ /* 0x000fe200000006ff */
[----:B-1----:R-:W-:Y:S06]  /*5b60*/  @!P0 BRA `(.L_x_117) ;  /* 0x0000000800c88947 */ /* 0x002fec0003800000 */
.L_x_142:
[----:B------:R-:W1:Y:S01]  /*5b70*/  SYNCS.PHASECHK.TRANS64.TRYWAIT P0, [R6+URZ], R5 ;  /* 0x00000005060075a7 */ /* 0x000e62000800017f */
[----:B------:R-:W-:-:S05]  /*5b80*/  VIADD R0, R0, 0x1 ;  /* 0x0000000100007836 */ /* 0x000fca0000000000 */
[----:B------:R-:W-:-:S04]  /*5b90*/  ISETP.NE.AND P1, PT, R0, 0x12, PT ;  /* 0x000000120000780c */ /* 0x000fc80003f25270 */
[----:B------:R-:W-:Y:S02]  /*5ba0*/  SEL R2, RZ, 0x1, P1 ;  /* 0x00000001ff027807 */ /* 0x000fe40000800000 */
[----:B------:R-:W-:Y:S02]  /*5bb0*/  SEL R0, R0, RZ, P1 ;  /* 0x000000ff00007207 */ /* 0x000fe40000800000 */
[----:B------:R-:W-:-:S03]  /*5bc0*/  LOP3.LUT R7, R7, R2, RZ, 0x3c, !PT ;  /* 0x0000000207077212 */ /* 0x000fc600078e3cff */
[----:B0-----:R-:W-:Y:S01]  /*5bd0*/  IMAD R9, R0, 0x8, R3 ;  /* 0x0000000800097824 */ /* 0x001fe200078e0203 */
[----:B------:R-:W-:Y:S01]  /*5be0*/  SHF.L.U32 R4, R7, 0x1f, RZ ;  /* 0x0000001f07047819 */ /* 0x000fe200000006ff */
[----:B-1----:R-:W-:Y:S06]  /*5bf0*/  @!P0 BRA `(.L_x_118) ;  /* 0x0000000800b88947 */ /* 0x002fec0003800000 */
.L_x_143:
        /* <DEDUP_REMOVED lines=9> */
.L_x_144:
        /* <DEDUP_REMOVED lines=9> */
.L_x_145:
        /* <DEDUP_REMOVED lines=9> */
.L_x_146:
        /* <DEDUP_REMOVED lines=9> */
.L_x_147:
        /* <DEDUP_REMOVED lines=9> */
.L_x_148:
        /* <DEDUP_REMOVED lines=9> */
.L_x_149:
        /* <DEDUP_REMOVED lines=9> */
.L_x_150:
        /* <DEDUP_REMOVED lines=9> */
.L_x_151:
        /* <DEDUP_REMOVED lines=9> */
.L_x_152:
        /* <DEDUP_REMOVED lines=9> */
.L_x_153:
        /* <DEDUP_REMOVED lines=9> */
.L_x_154:
        /* <DEDUP_REMOVED lines=9> */
.L_x_155:
        /* <DEDUP_REMOVED lines=9> */
.L_x_156:
[----:B------:R-:W1:Y:S01]  /*6350*/  SYNCS.PHASECHK.TRANS64.TRYWAIT P0, [R6+URZ], R5 ;  /* 0x00000005060075a7 */ /* 0x000e62000800017f */
[----:B------:R-:W-:-:S05]  /*6360*/  VIADD R0, R0, 0x1 ;  /* 0x0000000100007836 */ /* 0x000fca0000000000 */
[----:B------:R-:W-:-:S04]  /*6370*/  ISETP.NE.AND P1, PT, R0, 0x12, PT ;  /* 0x000000120000780c */ /* 0x000fc80003f25270 */
[----:B------:R-:W-:Y:S02]  /*6380*/  SEL R2, RZ, 0x1, P1 ;  /* 0x00000001ff027807 */ /* 0x000fe40000800000 */
[----:B------:R-:W-:Y:S02]  /*6390*/  SEL R0, R0, RZ, P1 ;  /* 0x000000ff00007207 */ /* 0x000fe40000800000 */
[----:B------:R-:W-:Y:S01]  /*63a0*/  LOP3.LUT R2, R7, R2, RZ, 0x3c, !PT ;  /* 0x0000000207027212 */ /* 0x000fe200078e3cff */
[----:B-1----:R-:W-:Y:S06]  /*63b0*/  @!P0 BRA `(.L_x_132) ;  /* 0x0000000400e08947 */ /* 0x002fec0003800000 */
.L_x_157:
[----:B------:R-:W-:Y:S01]  /*63c0*/  IMAD R3, R0, 0x8, R3 ;  /* 0x0000000800037824 */ /* 0x000fe200078e0203 */
[----:B------:R-:W-:-:S07]  /*63d0*/  SHF.L.U32 R0, R2, 0x1f, RZ ;  /* 0x0000001f02007819 */ /* 0x000fce00000006ff */
.L_x_133:
[----:B--2---:R2:W3:Y:S02]  /*63e0*/  SYNCS.PHASECHK.TRANS64.TRYWAIT P0, [R3+URZ], R0 ;  /* 0x00000000030075a7 */ /* 0x0044e4000800017f */
[----:B---3--:R-:W-:Y:S05]  /*63f0*/  @!P0 NANOSLEEP.SYNCS 0x989680 ;  /* 0x009896800000895d */ /* 0x008fea0003900000 */
[----:B------:R-:W3:Y:S02]  /*6400*/  @!P0 SYNCS.PHASECHK.TRANS64 P0, [R3+URZ], R0 ;  /* 0x00000000030085a7 */ /* 0x000ee4000800007f */
[----:B---3--:R-:W-:Y:S05]  /*6410*/  @!P0 BRA `(.L_x_133) ;  /* 0xfffffffc00f08947 */ /* 0x008fea000383ffff */
.L_x_114:
[----:B------:R-:W-:Y:S05]  /*6420*/  BSYNC B0 ;  /* 0x0000000000007941 */ /* 0x000fea0003800000 */
.L_x_113:
[----:B------:R-:W-:Y:S05]  /*6430*/  EXIT ;  /* 0x000000000000794d */ /* 0x000fea0003800000 */
.L_x_18:
[----:B---3--:R3:W4:Y:S02]  /*6440*/  SYNCS.PHASECHK.TRANS64.TRYWAIT P1, [R3+URZ], R0 ;  /* 0x00000000030075a7 */ /* 0x008724000802017f */
[----:B----4-:R-:W-:Y:S05]  /*6450*/  @!P1 NANOSLEEP.SYNCS 0x989680 ;  /* 0x009896800000995d */ /* 0x010fea0003900000 */
[----:B------:R-:W4:Y:S02]  /*6460*/  @!P1 SYNCS.PHASECHK.TRANS64 P1, [R3+URZ], R0 ;  /* 0x00000000030095a7 */ /* 0x000f24000802007f */
[----:B----4-:R-:W-:Y:S05]  /*6470*/  @!P1 BRA `(.L_x_18) ;  /* 0xfffffffc00f09947 */ /* 0x010fea000383ffff */
[----:B------:R-:W-:Y:S05]  /*6480*/  BRA `(.L_x_17) ;  /* 0xffffffac00dc7947 */ /* 0x000fea000383ffff */
.L_x_23:
[----:B-1----:R-:W-:-:S04]  /*6490*/  IMAD.U32 R4, RZ, RZ, UR4 ;  /* 0x00000004ff047e24 */ /* 0x002fc8000f8e00ff */
[----:B------:R1:W2:Y:S03]  /*64a0*/  SYNCS.PHASECHK.TRANS64.TRYWAIT P1, [R4+URZ], R3 ;  /* 0x00000003040075a7 */ /* 0x0002a6000802017f */
[----:B--2---:R-:W-:Y:S05]  /*64b0*/  @!P1 NANOSLEEP.SYNCS 0x989680 ;  /* 0x009896800000995d */ /* 0x004fea0003900000 */
[----:B------:R-:W2:Y:S02]  /*64c0*/  @!P1 SYNCS.PHASECHK.TRANS64 P1, [R4+URZ], R3 ;  /* 0x00000003040095a7 */ /* 0x000ea4000802007f */
[----:B--2---:R-:W-:Y:S05]  /*64d0*/  @!P1 BRA `(.L_x_23) ;  /* 0xfffffffc00ec9947 */ /* 0x004fea000383ffff */
[----:B------:R-:W-:Y:S05]  /*64e0*/  BRA `(.L_x_22) ;  /* 0xffffffb0007c7947 */ /* 0x000fea000383ffff */
.L_x_100:
[----:B------:R-:W-:Y:S01]  /*64f0*/  BSSY B1, `(.L_x_134) ;  /* 0x0000006000017945 */ /* 0x000fe20003800000 */
[----:B------:R-:W-:-:S07]  /*6500*/  IMAD.MOV.U32 R15, RZ, RZ, -0x1 ;  /* 0xffffffffff0f7424 */ /* 0x000fce00078e00ff */
[----:B------:R-:W-:Y:S05]  /*6510*/  WARPSYNC.COLLECTIVE R15, `(.L_x_135) ;  /* 0x000000000f0c7348 */ /* 0x000fea0003c00000 */
[----:B------:R-:W-:Y:S02]  /*6520*/  ELECT P6, UR62, PT ;  /* 0x00000000003e782f */ /* 0x000fe400038c0000 */
[----:B------:R-:W-:Y:S01]  /*6530*/  MOV R14, UR62 ;  /* 0x0000003e000e7c02 */ /* 0x000fe20008000f00 */
[----:B------:R-:W-:Y:S10]  /*6540*/  ENDCOLLECTIVE ;  /* 0x000000000000791b */ /* 0x000ff40003800000 */
.L_x_135:
[----:B------:R-:W-:Y:S05]  /*6550*/  BSYNC B1 ;  /* 0x0000000000017941 */ /* 0x000fea0003800000 */
.L_x_134:
[----:B------:R-:W-:Y:S05]  /*6560*/  BRA `(.L_x_136) ;  /* 0xffffffe800507947 */ /* 0x000fea000383ffff */
.L_x_103:
[----:B0-----:R0:W1:Y:S02]  /*6570*/  SYNCS.PHASECHK.TRANS64.TRYWAIT P1, [R14+URZ+0x90], R7 ;  /* 0x000090070e0075a7 */ /* 0x001064000802017f */
[----:B-1----:R-:W-:Y:S05]  /*6580*/  @!P1 NANOSLEEP.SYNCS 0x989680 ;  /* 0x009896800000995d */ /* 0x002fea0003900000 */
[----:B------:R-:W1:Y:S02]  /*6590*/  @!P1 SYNCS.PHASECHK.TRANS64 P1, [R14+URZ+0x90], R7 ;  /* 0x000090070e0095a7 */ /* 0x000e64000802007f */
[----:B-1----:R-:W-:Y:S05]  /*65a0*/  @!P1 BRA `(.L_x_103) ;  /* 0xfffffffc00f09947 */ /* 0x002fea000383ffff */
[----:B------:R-:W-:Y:S05]  /*65b0*/  BRA `(.L_x_137) ;  /* 0xffffffe800847947 */ /* 0x000fea000383ffff */
.L_x_112:
[----:B------:R-:W-:Y:S01]  /*65c0*/  BSSY B0, `(.L_x_138) ;  /* 0x0000006000007945 */ /* 0x000fe20003800000 */
[----:B------:R-:W-:-:S07]  /*65d0*/  IMAD.MOV.U32 R15, RZ, RZ, -0x1 ;  /* 0xffffffffff0f7424 */ /* 0x000fce00078e00ff */
[----:B------:R-:W-:Y:S05]  /*65e0*/  WARPSYNC.COLLECTIVE R15, `(.L_x_139) ;  /* 0x000000000f0c7348 */ /* 0x000fea0003c00000 */
[----:B------:R-:W-:Y:S02]  /*65f0*/  ELECT P6, UR62, PT ;  /* 0x00000000003e782f */ /* 0x000fe400038c0000 */
[----:B------:R-:W-:Y:S01]  /*6600*/  MOV R14, UR62 ;  /* 0x0000003e000e7c02 */ /* 0x000fe20008000f00 */
[----:B------:R-:W-:Y:S10]  /*6610*/  ENDCOLLECTIVE ;  /* 0x000000000000791b */ /* 0x000ff40003800000 */
.L_x_139:
[----:B------:R-:W-:Y:S05]  /*6620*/  BSYNC B0 ;  /* 0x0000000000007941 */ /* 0x000fea0003800000 */
.L_x_138:
[----:B------:R-:W-:Y:S05]  /*6630*/  BRA `(.L_x_140) ;  /* 0xfffffff000d47947 */ /* 0x000fea000383ffff */
.L_x_116:
[----:B0-----:R0:W1:Y:S02]  /*6640*/  SYNCS.PHASECHK.TRANS64.TRYWAIT P0, [R7+URZ], R2 ;  /* 0x00000002070075a7 */ /* 0x001064000800017f */
[----:B-1----:R-:W-:Y:S05]  /*6650*/  @!P0 NANOSLEEP.SYNCS 0x989680 ;  /* 0x009896800000895d */ /* 0x002fea0003900000 */
[----:B------:R-:W1:Y:S02]  /*6660*/  @!P0 SYNCS.PHASECHK.TRANS64 P0, [R7+URZ], R2 ;  /* 0x00000002070085a7 */ /* 0x000e64000800007f */
[----:B-1----:R-:W-:Y:S05]  /*6670*/  @!P0 BRA `(.L_x_116) ;  /* 0xfffffffc00f08947 */ /* 0x002fea000383ffff */
[----:B------:R-:W-:Y:S05]  /*6680*/  BRA `(.L_x_141) ;  /* 0xfffffff400147947 */ /* 0x000fea000383ffff */
.L_x_117:
[----:B0-----:R0:W1:Y:S02]  /*6690*/  SYNCS.PHASECHK.TRANS64.TRYWAIT P0, [R9+URZ], R4 ;  /* 0x00000004090075a7 */ /* 0x001064000800017f */
[----:B-1----:R-:W-:Y:S05]  /*66a0*/  @!P0 NANOSLEEP.SYNCS 0x989680 ;  /* 0x009896800000895d */ /* 0x002fea0003900000 */
[----:B------:R-:W1:Y:S02]  /*66b0*/  @!P0 SYNCS.PHASECHK.TRANS64 P0, [R9+URZ], R4 ;  /* 0x00000004090085a7 */ /* 0x000e64000800007f */
[----:B-1----:R-:W-:Y:S05]  /*66c0*/  @!P0 BRA `(.L_x_117) ;  /* 0xfffffffc00f08947 */ /* 0x002fea000383ffff */
[----:B------:R-:W-:Y:S05]  /*66d0*/  BRA `(.L_x_142) ;  /* 0xfffffff400247947 */ /* 0x000fea000383ffff */
.L_x_118:
[----:B0-----:R0:W1:Y:S02]  /*66e0*/  SYNCS.PHASECHK.TRANS64.TRYWAIT P0, [R6+URZ], R5 ;  /* 0x00000005060075a7 */ /* 0x001064000800017f */
[----:B-1----:R-:W-:Y:S05]  /*66f0*/  @!P0 NANOSLEEP.SYNCS 0x989680 ;  /* 0x009896800000895d */ /* 0x002fea0003900000 */
[----:B------:R-:W1:Y:S02]  /*6700*/  @!P0 SYNCS.PHASECHK.TRANS64 P0, [R6+URZ], R5 ;  /* 0x00000005060085a7 */ /* 0x000e64000800007f */
[----:B-1----:R-:W-:Y:S05]  /*6710*/  @!P0 BRA `(.L_x_118) ;  /* 0xfffffffc00f08947 */ /* 0x002fea000383ffff */
[----:B------:R-:W-:Y:S05]  /*6720*/  BRA `(.L_x_143) ;  /* 0xfffffff400347947 */ /* 0x000fea000383ffff */
.L_x_119:
[----:B0-----:R0:W1:Y:S02]  /*6730*/  SYNCS.PHASECHK.TRANS64.TRYWAIT P0, [R9+URZ], R4 ;  /* 0x00000004090075a7 */ /* 0x001064000800017f */
[----:B-1----:R-:W-:Y:S05]  /*6740*/  @!P0 NANOSLEEP.SYNCS 0x989680 ;  /* 0x009896800000895d */ /* 0x002fea0003900000 */
[----:B------:R-:W1:Y:S02]  /*6750*/  @!P0 SYNCS.PHASECHK.TRANS64 P0, [R9+URZ], R4 ;  /* 0x00000004090085a7 */ /* 0x000e64000800007f */
[----:B-1----:R-:W-:Y:S05]  /*6760*/  @!P0 BRA `(.L_x_119) ;  /* 0xfffffffc00f08947 */ /* 0x002fea000383ffff */
[----:B------:R-:W-:Y:S05]  /*6770*/  BRA `(.L_x_144) ;  /* 0xfffffff400447947 */ /* 0x000fea000383ffff */
.L_x_120:
[----:B0-----:R0:W1:Y:S02]  /*6780*/  SYNCS.PHASECHK.TRANS64.TRYWAIT P0, [R6+URZ], R5 ;  /* 0x00000005060075a7 */ /* 0x001064000800017f */
[----:B-1----:R-:W-:Y:S05]  /*6790*/  @!P0 NANOSLEEP.SYNCS 0x989680 ;  /* 0x009896800000895d */ /* 0x002fea0003900000 */
[----:B------:R-:W1:Y:S02]  /*67a0*/  @!P0 SYNCS.PHASECHK.TRANS64 P0, [R6+URZ], R5 ;  /* 0x00000005060085a7 */ /* 0x000e64000800007f */
[----:B-1----:R-:W-:Y:S05]  /*67b0*/  @!P0 BRA `(.L_x_120) ;  /* 0xfffffffc00f08947 */ /* 0x002fea000383ffff */
[----:B------:R-:W-:Y:S05]  /*67c0*/  BRA `(.L_x_145) ;  /* 0xfffffff400547947 */ /* 0x000fea000383ffff */
.L_x_121:
[----:B0-----:R0:W1:Y:S02]  /*67d0*/  SYNCS.PHASECHK.TRANS64.TRYWAIT P0, [R9+URZ], R4 ;  /* 0x00000004090075a7 */ /* 0x001064000800017f */
[----:B-1----:R-:W-:Y:S05]  /*67e0*/  @!P0 NANOSLEEP.SYNCS 0x989680 ;  /* 0x009896800000895d */ /* 0x002fea0003900000 */
[----:B------:R-:W1:Y:S02]  /*67f0*/  @!P0 SYNCS.PHASECHK.TRANS64 P0, [R9+URZ], R4 ;  /* 0x00000004090085a7 */ /* 0x000e64000800007f */
[----:B-1----:R-:W-:Y:S05]  /*6800*/  @!P0 BRA `(.L_x_121) ;  /* 0xfffffffc00f08947 */ /* 0x002fea000383ffff */
[----:B------:R-:W-:Y:S05]  /*6810*/  BRA `(.L_x_146) ;  /* 0xfffffff400647947 */ /* 0x000fea000383ffff */
.L_x_122:
[----:B0-----:R0:W1:Y:S02]  /*6820*/  SYNCS.PHASECHK.TRANS64.TRYWAIT P0, [R6+URZ], R5 ;  /* 0x00000005060075a7 */ /* 0x001064000800017f */
[----:B-1----:R-:W-:Y:S05]  /*6830*/  @!P0 NANOSLEEP.SYNCS 0x989680 ;  /* 0x009896800000895d */ /* 0x002fea0003900000 */
[----:B------:R-:W1:Y:S02]  /*6840*/  @!P0 SYNCS.PHASECHK.TRANS64 P0, [R6+URZ], R5 ;  /* 0x00000005060085a7 */ /* 0x000e64000800007f */
[----:B-1----:R-:W-:Y:S05]  /*6850*/  @!P0 BRA `(.L_x_122) ;  /* 0xfffffffc00f08947 */ /* 0x002fea000383ffff */
[----:B------:R-:W-:Y:S05]  /*6860*/  BRA `(.L_x_147) ;  /* 0xfffffff400747947 */ /* 0x000fea000383ffff */
.L_x_123:
[----:B0-----:R0:W1:Y:S02]  /*6870*/  SYNCS.PHASECHK.TRANS64.TRYWAIT P0, [R9+URZ], R4 ;  /* 0x00000004090075a7 */ /* 0x001064000800017f */
[----:B-1----:R-:W-:Y:S05]  /*6880*/  @!P0 NANOSLEEP.SYNCS 0x989680 ;  /* 0x009896800000895d */ /* 0x002fea0003900000 */
[----:B------:R-:W1:Y:S02]  /*6890*/  @!P0 SYNCS.PHASECHK.TRANS64 P0, [R9+URZ], R4 ;  /* 0x00000004090085a7 */ /* 0x000e64000800007f */
[----:B-1----:R-:W-:Y:S05]  /*68a0*/  @!P0 BRA `(.L_x_123) ;  /* 0xfffffffc00f08947 */ /* 0x002fea000383ffff */
[----:B------:R-:W-:Y:S05]  /*68b0*/  BRA `(.L_x_148) ;  /* 0xfffffff400847947 */ /* 0x000fea000383ffff */
.L_x_124:
[----:B0-----:R0:W1:Y:S02]  /*68c0*/  SYNCS.PHASECHK.TRANS64.TRYWAIT P0, [R6+URZ], R5 ;  /* 0x00000005060075a7 */ /* 0x001064000800017f */
[----:B-1----:R-:W-:Y:S05]  /*68d0*/  @!P0 NANOSLEEP.SYNCS 0x989680 ;  /* 0x009896800000895d */ /* 0x002fea0003900000 */
[----:B------:R-:W1:Y:S02]  /*68e0*/  @!P0 SYNCS.PHASECHK.TRANS64 P0, [R6+URZ], R5 ;  /* 0x00000005060085a7 */ /* 0x000e64000800007f */
[----:B-1----:R-:W-:Y:S05]  /*68f0*/  @!P0 BRA `(.L_x_124) ;  /* 0xfffffffc00f08947 */ /* 0x002fea000383ffff */
[----:B------:R-:W-:Y:S05]  /*6900*/  BRA `(.L_x_149) ;  /* 0xfffffff400947947 */ /* 0x000fea000383ffff */
.L_x_125:
[----:B0-----:R0:W1:Y:S02]  /*6910*/  SYNCS.PHASECHK.TRANS64.TRYWAIT P0, [R9+URZ], R4 ;  /* 0x00000004090075a7 */ /* 0x001064000800017f */
[----:B-1----:R-:W-:Y:S05]  /*6920*/  @!P0 NANOSLEEP.SYNCS 0x989680 ;  /* 0x009896800000895d */ /* 0x002fea0003900000 */
[----:B------:R-:W1:Y:S02]  /*6930*/  @!P0 SYNCS.PHASECHK.TRANS64 P0, [R9+URZ], R4 ;  /* 0x00000004090085a7 */ /* 0x000e64000800007f */
[----:B-1----:R-:W-:Y:S05]  /*6940*/  @!P0 BRA `(.L_x_125) ;  /* 0xfffffffc00f08947 */ /* 0x002fea000383ffff */
[----:B------:R-:W-:Y:S05]  /*6950*/  BRA `(.L_x_150) ;  /* 0xfffffff400a47947 */ /* 0x000fea000383ffff */
.L_x_126:
[----:B0-----:R0:W1:Y:S02]  /*6960*/  SYNCS.PHASECHK.TRANS64.TRYWAIT P0, [R6+URZ], R5 ;  /* 0x00000005060075a7 */ /* 0x001064000800017f */
[----:B-1----:R-:W-:Y:S05]  /*6970*/  @!P0 NANOSLEEP.SYNCS 0x989680 ;  /* 0x009896800000895d */ /* 0x002fea0003900000 */
[----:B------:R-:W1:Y:S02]  /*6980*/  @!P0 SYNCS.PHASECHK.TRANS64 P0, [R6+URZ], R5 ;  /* 0x00000005060085a7 */ /* 0x000e64000800007f */
[----:B-1----:R-:W-:Y:S05]  /*6990*/  @!P0 BRA `(.L_x_126) ;  /* 0xfffffffc00f08947 */ /* 0x002fea000383ffff */
[----:B------:R-:W-:Y:S05]  /*69a0*/  BRA `(.L_x_151) ;  /* 0xfffffff400b47947 */ /* 0x000fea000383ffff */
.L_x_127:
[----:B0-----:R0:W1:Y:S02]  /*69b0*/  SYNCS.PHASECHK.TRANS64.TRYWAIT P0, [R9+URZ], R4 ;  /* 0x00000004090075a7 */ /* 0x001064000800017f */
[----:B-1----:R-:W-:Y:S05]  /*69c0*/  @!P0 NANOSLEEP.SYNCS 0x989680 ;  /* 0x009896800000895d */ /* 0x002fea0003900000 */
[----:B------:R-:W1:Y:S02]  /*69d0*/  @!P0 SYNCS.PHASECHK.TRANS64 P0, [R9+URZ], R4 ;  /* 0x00000004090085a7 */ /* 0x000e64000800007f */
[----:B-1----:R-:W-:Y:S05]  /*69e0*/  @!P0 BRA `(.L_x_127) ;  /* 0xfffffffc00f08947 */ /* 0x002fea000383ffff */
[----:B------:R-:W-:Y:S05]  /*69f0*/  BRA `(.L_x_152) ;  /* 0xfffffff400c47947 */ /* 0x000fea000383ffff */
.L_x_128:
[----:B0-----:R0:W1:Y:S02]  /*6a00*/  SYNCS.PHASECHK.TRANS64.TRYWAIT P0, [R6+URZ], R5 ;  /* 0x00000005060075a7 */ /* 0x001064000800017f */
[----:B-1----:R-:W-:Y:S05]  /*6a10*/  @!P0 NANOSLEEP.SYNCS 0x989680 ;  /* 0x009896800000895d */ /* 0x002fea0003900000 */
[----:B------:R-:W1:Y:S02]  /*6a20*/  @!P0 SYNCS.PHASECHK.TRANS64 P0, [R6+URZ], R5 ;  /* 0x00000005060085a7 */ /* 0x000e64000800007f */
[----:B-1----:R-:W-:Y:S05]  /*6a30*/  @!P0 BRA `(.L_x_128) ;  /* 0xfffffffc00f08947 */ /* 0x002fea000383ffff */
[----:B------:R-:W-:Y:S05]  /*6a40*/  BRA `(.L_x_153) ;  /* 0xfffffff400d47947 */ /* 0x000fea000383ffff */
.L_x_129:
[----:B0-----:R0:W1:Y:S02]  /*6a50*/  SYNCS.PHASECHK.TRANS64.TRYWAIT P0, [R9+URZ], R4 ;  /* 0x00000004090075a7 */ /* 0x001064000800017f */
[----:B-1----:R-:W-:Y:S05]  /*6a60*/  @!P0 NANOSLEEP.SYNCS 0x989680 ;  /* 0x009896800000895d */ /* 0x002fea0003900000 */
[----:B------:R-:W1:Y:S02]  /*6a70*/  @!P0 SYNCS.PHASECHK.TRANS64 P0, [R9+URZ], R4 ;  /* 0x00000004090085a7 */ /* 0x000e64000800007f */
[----:B-1----:R-:W-:Y:S05]  /*6a80*/  @!P0 BRA `(.L_x_129) ;  /* 0xfffffffc00f08947 */ /* 0x002fea000383ffff */
[----:B------:R-:W-:Y:S05]  /*6a90*/  BRA `(.L_x_154) ;  /* 0xfffffff400e47947 */ /* 0x000fea000383ffff */
.L_x_130:
[----:B0-----:R0:W1:Y:S02]  /*6aa0*/  SYNCS.PHASECHK.TRANS64.TRYWAIT P0, [R6+URZ], R5 ;  /* 0x00000005060075a7 */ /* 0x001064000800017f */
[----:B-1----:R-:W-:Y:S05]  /*6ab0*/  @!P0 NANOSLEEP.SYNCS 0x989680 ;  /* 0x009896800000895d */ /* 0x002fea0003900000 */
[----:B------:R-:W1:Y:S02]  /*6ac0*/  @!P0 SYNCS.PHASECHK.TRANS64 P0, [R6+URZ], R5 ;  /* 0x00000005060085a7 */ /* 0x000e64000800007f */
[----:B-1----:R-:W-:Y:S05]  /*6ad0*/  @!P0 BRA `(.L_x_130) ;  /* 0xfffffffc00f08947 */ /* 0x002fea000383ffff */
[----:B------:R-:W-:Y:S05]  /*6ae0*/  BRA `(.L_x_155) ;  /* 0xfffffff400f47947 */ /* 0x000fea000383ffff */
.L_x_131:
[----:B0-----:R0:W1:Y:S02]  /*6af0*/  SYNCS.PHASECHK.TRANS64.TRYWAIT P0, [R9+URZ], R4 ;  /* 0x00000004090075a7 */ /* 0x001064000800017f */
[----:B-1----:R-:W-:Y:S05]  /*6b00*/  @!P0 NANOSLEEP.SYNCS 0x989680 ;  /* 0x009896800000895d */ /* 0x002fea0003900000 */
[----:B------:R-:W1:Y:S02]  /*6b10*/  @!P0 SYNCS.PHASECHK.TRANS64 P0, [R9+URZ], R4 ;  /* 0x00000004090085a7 */ /* 0x000e64000800007f */
[----:B-1----:R-:W-:Y:S05]  /*6b20*/  @!P0 BRA `(.L_x_131) ;  /* 0xfffffffc00f08947 */ /* 0x002fea000383ffff */
[----:B------:R-:W-:Y:S05]  /*6b30*/  BRA `(.L_x_156) ;  /* 0xfffffff800047947 */ /* 0x000fea000383ffff */
.L_x_132:
[----:B-1----:R1:W2:Y:S02]  /*6b40*/  SYNCS.PHASECHK.TRANS64.TRYWAIT P0, [R6+URZ], R5 ;  /* 0x00000005060075a7 */ /* 0x0022a4000800017f */
[----:B--2---:R-:W-:Y:S05]  /*6b50*/  @!P0 NANOSLEEP.SYNCS 0x989680 ;  /* 0x009896800000895d */ /* 0x004fea0003900000 */
[----:B------:R-:W2:Y:S02]  /*6b60*/  @!P0 SYNCS.PHASECHK.TRANS64 P0, [R6+URZ], R5 ;  /* 0x00000005060085a7 */ /* 0x000ea4000800007f */
[----:B--2---:R-:W-:Y:S05]  /*6b70*/  @!P0 BRA `(.L_x_132) ;  /* 0xfffffffc00f08947 */ /* 0x004fea000383ffff */
[----:B------:R-:W-:Y:S05]  /*6b80*/  BRA `(.L_x_157) ;  /* 0xfffffff8000c7947 */ /* 0x000fea000383ffff */
.L_x_158:
[----:B------:R-:W-:-:S00]  /*6b90*/  BRA `(.L_x_158) ;  /* 0xfffffffc00fc7947 */ /* 0x000fc0000383ffff */
[----:B------:R-:W-:-:S00]  /*6ba0*/  NOP ;  /* 0x0000000000007918 */ /* 0x000fc00000000000 */
        /* <DEDUP_REMOVED lines=13> */
.L_x_159:


//--------------------- .nv.global.init           --------------------------
	.section	.nv.global.init,"aw",@progbits
.nv.global.init:
	.type		$str$22,@object
	.size		$str$22,($str$23 - $str$22)
$str$22:
        /*0000*/ 	.byte	0x6b, 0x5f, 0x74, 0x69, 0x6c, 0x65, 0x5f, 0x63, 0x6f, 0x75, 0x6e, 0x74, 0x20, 0x3e, 0x3d, 0x20
        /*0010*/ 	.byte	0x31, 0x00
	.type		$str$23,@object
	.size		$str$23,(__unnamed_1 - $str$23)
$str$23:
        /*0012*/ 	.byte	0x2f, 0x74, 0x6d, 0x70, 0x2f, 0x63, 0x75, 0x74, 0x6c, 0x61, 0x73, 0x73, 0x5f, 0x73, 0x77, 0x65
        /*0022*/ 	.byte	0x65, 0x70, 0x5f, 0x73, 0x72, 0x63, 0x2f, 0x69, 0x6e, 0x63, 0x6c, 0x75, 0x64, 0x65, 0x2f, 0x63
        /*0032*/ 	.byte	0x75, 0x74, 0x6c, 0x61, 0x73, 0x73, 0x2f, 0x67, 0x65, 0x6d, 0x6d, 0x2f, 0x63, 0x6f, 0x6c, 0x6c
        /*0042*/ 	.byte	0x65, 0x63, 0x74, 0x69, 0x76, 0x65, 0x2f, 0x73, 0x6d, 0x39, 0x30, 0x5f, 0x6d, 0x6d, 0x61, 0x5f
        /*0052*/ 	.byte	0x74, 0x6d, 0x61, 0x5f, 0x67, 0x6d, 0x6d, 0x61, 0x5f, 0x73, 0x73, 0x5f, 0x77, 0x61, 0x72, 0x70
        /*0062*/ 	.byte	0x73, 0x70, 0x65, 0x63, 0x69, 0x61, 0x6c, 0x69, 0x7a, 0x65, 0x64, 0x2e, 0x68, 0x70, 0x70, 0x00
	.type		__unnamed_1,@object
	.size		__unnamed_1,(.L_0 - __unnamed_1)
__unnamed_1:
        /*0072*/ 	.byte	0x76, 0x6f, 0x69, 0x64, 0x20, 0x63, 0x75, 0x74, 0x6c, 0x61, 0x73, 0x73, 0x3a, 0x3a, 0x67, 0x65
        /* <DEDUP_REMOVED lines=179> */
        /*0bb2*/ 	.byte	0x64, 0x65, 0x6e, 0x74, 0x69, 0x74, 0x79, 0x5d, 0x00
.L_0:


//--------------------- .nv.shared._ZN7cutlass13device_kernelINS_4gemm6kernel13GemmUniversalIN4cute5tupleIJiiiiEEENS1_10collective13CollectiveMmaINS1_34MainloopSm90TmaGmmaWarpSpecializedILi18ENS5_IJNS4_1CILi1EEESB_SB_EEENS1_35KernelTmaWarpSpecializedCooperativeEEENS5_IJNSA_ILi128EEENSA_ILi64EEENSA_ILi32EEEEEENS_6half_tENS5_IJlSB_lEEESJ_SK_NS4_8TiledMMAINS4_8MMA_AtomIJNS4_4SM904GMMA25MMA_64x64x16_F32F16F16_SSILNSO_5MajorE0ELSQ_0ELNSO_7ScaleInE1ELSR_1EEEEEENS4_6LayoutINS5_IJNSA_ILi2EEESB_SB_EEENS5_IJSB_NSA_ILi0EEESX_EEEEENS5_IJNS4_10UnderscoreES10_S10_EEEEENS4_13SM90_TMA_LOADENS4_14ComposedLayoutINS4_7SwizzleILi2ELi4ELi3EEENS4_18smem_ptr_flag_bitsILi16EEENSU_INS5_IJNSA_ILi8EEESH_EEENS5_IJSH_SB_EEEEEEEvNS4_8identityES13_S1D_vS1E_EENS_8epilogue10collective6detail29Sm90TmaWarpSpecializedAdapterINS1H_15DefaultEpilogueISJ_SK_SK_NS1G_6thread17LinearCombinationISJ_Li1EffLNS1L_9ScaleType4KindE0ELNS_15FloatRoundStyleE2ESJ_EENS1_15EpilogueDefaultEEEEEvvEEEEvNT_6ParamsE --------------------------
	.section	.nv.shared._ZN7cutlass13device_kernelINS_4gemm6kernel13GemmUniversalIN4cute5tupleIJiiiiEEENS1_10collective13CollectiveMmaINS1_34MainloopSm90TmaGmmaWarpSpecializedILi18ENS5_IJNS4_1CILi1EEESB_SB_EEENS1_35KernelTmaWarpSpecializedCooperativeEEENS5_IJNSA_ILi128EEENSA_ILi64EEENSA_ILi32EEEEEENS_6half_tENS5_IJlSB_lEEESJ_SK_NS4_8TiledMMAINS4_8MMA_AtomIJNS4_4SM904GMMA25MMA_64x64x16_F32F16F16_SSILNSO_5MajorE0ELSQ_0ELNSO_7ScaleInE1ELSR_1EEEEEENS4_6LayoutINS5_IJNSA_ILi2EEESB_SB_EEENS5_IJSB_NSA_ILi0EEESX_EEEEENS5_IJNS4_10UnderscoreES10_S10_EEEEENS4_13SM90_TMA_LOADENS4_14ComposedLayoutINS4_7SwizzleILi2ELi4ELi3EEENS4_18smem_ptr_flag_bitsILi16EEENSU_INS5_IJNSA_ILi8EEESH_EEENS5_IJSH_SB_EEEEEEEvNS4_8identityES13_S1D_vS1E_EENS_8epilogue10collective6detail29Sm90TmaWarpSpecializedAdapterINS1H_15DefaultEpilogueISJ_SK_SK_NS1G_6thread17LinearCombinationISJ_Li1EffLNS1L_9ScaleType4KindE0ELNS_15FloatRoundStyleE2ESJ_EENS1_15EpilogueDefaultEEEEEvvEEEEvNT_6ParamsE,"aw",@nobits
	.sectionflags	@""
	.align	16
	.zero		1024


//--------------------- .nv.shared.reserved.0     --------------------------
	.section	.nv.shared.reserved.0,"aw",@nobits
	.weak		__nv_reservedSMEM_offset_0_alias
	.size		__nv_reservedSMEM_offset_0_alias, 0, 0
	.other		__nv_reservedSMEM_offset_0_alias,@"STO_CUDA_RESERVED_SHARED STV_DEFAULT"
__nv_reservedSMEM_offset_0_alias:
	.zero		0


//--------------------- .nv.global                --------------------------
	.section	.nv.global,"aw",@nobits
.nv.global:
	.type		_ZN40_INTERNAL_96227860_4_k_cu_54ec3d6e_196804cute1_E,@object
	.size		_ZN40_INTERNAL_96227860_4_k_cu_54ec3d6e_196804cute1_E,(_ZN40_INTERNAL_96227860_4_k_cu_54ec3d6e_196804cuda3std3__45__cpo6cbeginE - _ZN40_INTERNAL_96227860_4_k_cu_54ec3d6e_196804cute1_E)
_ZN40_INTERNAL_96227860_4_k_cu_54ec3d6e_196804cute1_E:
	.zero		1
	.type		_ZN40_INTERNAL_96227860_4_k_cu_54ec3d6e_196804cuda3std3__45__cpo6cbeginE,@object
	.size		_ZN40_INTERNAL_96227860_4_k_cu_54ec3d6e_196804cuda3std3__45__cpo6cbeginE,(_ZN40_INTERNAL_96227860_4_k_cu_54ec3d6e_196804cuda3std3__48in_placeE - _ZN40_INTERNAL_96227860_4_k_cu_54ec3d6e_196804cuda3std3__45__cpo6cbeginE)
_ZN40_INTERNAL_96227860_4_k_cu_54ec3d6e_196804cuda3std3__45__cpo6cbeginE:
	.zero		1
	.type		_ZN40_INTERNAL_96227860_4_k_cu_54ec3d6e_196804cuda3std3__48in_placeE,@object
	.size		_ZN40_INTERNAL_96227860_4_k_cu_54ec3d6e_196804cuda3std3__48in_placeE,(_ZN40_INTERNAL_96227860_4_k_cu_54ec3d6e_196804cuda3std6ranges3__45__cpo9iter_moveE - _ZN40_INTERNAL_96227860_4_k_cu_54ec3d6e_196804cuda3std3__48in_placeE)
_ZN40_INTERNAL_96227860_4_k_cu_54ec3d6e_196804cuda3std3__48in_placeE:
	.zero		1
	.type		_ZN40_INTERNAL_96227860_4_k_cu_54ec3d6e_196804cuda3std6ranges3__45__cpo9iter_moveE,@object
	.size		_ZN40_INTERNAL_96227860_4_k_cu_54ec3d6e_196804cuda3std6ranges3__45__cpo9iter_moveE,(_ZN40_INTERNAL_96227860_4_k_cu_54ec3d6e_196804cuda3std3__45__cpo5beginE - _ZN40_INTERNAL_96227860_4_k_cu_54ec3d6e_196804cuda3std6ranges3__45__cpo9iter_moveE)
_ZN40_INTERNAL_96227860_4_k_cu_54ec3d6e_196804cuda3std6ranges3__45__cpo9iter_moveE:
	.zero		1
	.type		_ZN40_INTERNAL_96227860_4_k_cu_54ec3d6e_196804cuda3std3__45__cpo5beginE,@object
	.size		_ZN40_INTERNAL_96227860_4_k_cu_54ec3d6e_196804cuda3std3__45__cpo5beginE,(_ZN40_INTERNAL_96227860_4_k_cu_54ec3d6e_196804cuda3std3__442_GLOBAL__N__96227860_4_k_cu_54ec3d6e_196806ignoreE - _ZN40_INTERNAL_96227860_4_k_cu_54ec3d6e_196804cuda3std3__45__cpo5beginE)
_ZN40_INTERNAL_96227860_4_k_cu_54ec3d6e_196804cuda3std3__45__cpo5beginE:
	.zero		1
	.type		_ZN40_INTERNAL_96227860_4_k_cu_54ec3d6e_196804cuda3std3__442_GLOBAL__N__96227860_4_k_cu_54ec3d6e_196806ignoreE,@object
	.size		_ZN40_INTERNAL_96227860_4_k_cu_54ec3d6e_196804cuda3std3__442_GLOBAL__N__96227860_4_k_cu_54ec3d6e_196806ignoreE,(_ZN40_INTERNAL_96227860_4_k_cu_54ec3d6e_196804cute7productE - _ZN40_INTERNAL_96227860_4_k_cu_54ec3d6e_196804cuda3std3__442_GLOBAL__N__96227860_4_k_cu_54ec3d6e_196806ignoreE)
_ZN40_INTERNAL_96227860_4_k_cu_54ec3d6e_196804cuda3std3__442_GLOBAL__N__96227860_4_k_cu_54ec3d6e_196806ignoreE:
	.zero		1
	.type		_ZN40_INTERNAL_96227860_4_k_cu_54ec3d6e_196804cute7productE,@object
	.size		_ZN40_INTERNAL_96227860_4_k_cu_54ec3d6e_196804cute7productE,(_ZN40_INTERNAL_96227860_4_k_cu_54ec3d6e_196804cuda3std3__45__cpo3endE - _ZN40_INTERNAL_96227860_4_k_cu_54ec3d6e_196804cute7productE)
_ZN40_INTERNAL_96227860_4_k_cu_54ec3d6e_196804cute7productE:
	.zero		1
	.type		_ZN40_INTERNAL_96227860_4_k_cu_54ec3d6e_196804cuda3std3__45__cpo3endE,@object
	.size		_ZN40_INTERNAL_96227860_4_k_cu_54ec3d6e_196804cuda3std3__45__cpo3endE,(_ZN40_INTERNAL_96227860_4_k_cu_54ec3d6e_196804cuda3std3__419piecewise_constructE - _ZN40_INTERNAL_96227860_4_k_cu_54ec3d6e_196804cuda3std3__45__cpo3endE)
_ZN40_INTERNAL_96227860_4_k_cu_54ec3d6e_196804cuda3std3__45__cpo3endE:
	.zero		1
	.type		_ZN40_INTERNAL_96227860_4_k_cu_54ec3d6e_196804cuda3std3__419piecewise_constructE,@object
	.size		_ZN40_INTERNAL_96227860_4_k_cu_54ec3d6e_196804cuda3std3__419piecewise_constructE,(_ZN40_INTERNAL_96227860_4_k_cu_54ec3d6e_196804cuda3std3__45__cpo4cendE - _ZN40_INTERNAL_96227860_4_k_cu_54ec3d6e_196804cuda3std3__419piecewise_constructE)
_ZN40_INTERNAL_96227860_4_k_cu_54ec3d6e_196804cuda3std3__419piecewise_constructE:
	.zero		1
	.type		_ZN40_INTERNAL_96227860_4_k_cu_54ec3d6e_196804cuda3std3__45__cpo4cendE,@object
	.size		_ZN40_INTERNAL_96227860_4_k_cu_54ec3d6e_196804cuda3std3__45__cpo4cendE,(_ZN40_INTERNAL_96227860_4_k_cu_54ec3d6e_196804cuda3std6ranges3__45__cpo4swapE - _ZN40_INTERNAL_96227860_4_k_cu_54ec3d6e_196804cuda3std3__45__cpo4cendE)
_ZN40_INTERNAL_96227860_4_k_cu_54ec3d6e_196804cuda3std3__45__cpo4cendE:
	.zero		1
	.type		_ZN40_INTERNAL_96227860_4_k_cu_54ec3d6e_196804cuda3std6ranges3__45__cpo4swapE,@object
	.size		_ZN40_INTERNAL_96227860_4_k_cu_54ec3d6e_196804cuda3std6ranges3__45__cpo4swapE,(.L_8 - _ZN40_INTERNAL_96227860_4_k_cu_54ec3d6e_196804cuda3std6ranges3__45__cpo4swapE)
_ZN40_INTERNAL_96227860_4_k_cu_54ec3d6e_196804cuda3std6ranges3__45__cpo4swapE:
	.zero		1
.L_8:


//--------------------- .nv.constant0._ZN7cutlass13device_kernelINS_4gemm6kernel13GemmUniversalIN4cute5tupleIJiiiiEEENS1_10collective13CollectiveMmaINS1_34MainloopSm90TmaGmmaWarpSpecializedILi18ENS5_IJNS4_1CILi1EEESB_SB_EEENS1_35KernelTmaWarpSpecializedCooperativeEEENS5_IJNSA_ILi128EEENSA_ILi64EEENSA_ILi32EEEEEENS_6half_tENS5_IJlSB_lEEESJ_SK_NS4_8TiledMMAINS4_8MMA_AtomIJNS4_4SM904GMMA25MMA_64x64x16_F32F16F16_SSILNSO_5MajorE0ELSQ_0ELNSO_7ScaleInE1ELSR_1EEEEEENS4_6LayoutINS5_IJNSA_ILi2EEESB_SB_EEENS5_IJSB_NSA_ILi0EEESX_EEEEENS5_IJNS4_10UnderscoreES10_S10_EEEEENS4_13SM90_TMA_LOADENS4_14ComposedLayoutINS4_7SwizzleILi2ELi4ELi3EEENS4_18smem_ptr_flag_bitsILi16EEENSU_INS5_IJNSA_ILi8EEESH_EEENS5_IJSH_SB_EEEEEEEvNS4_8identityES13_S1D_vS1E_EENS_8epilogue10collective6detail29Sm90TmaWarpSpecializedAdapterINS1H_15DefaultEpilogueISJ_SK_SK_NS1G_6thread17LinearCombinationISJ_Li1EffLNS1L_9ScaleType4KindE0ELNS_15FloatRoundStyleE2ESJ_EENS1_15EpilogueDefaultEEEEEvvEEEEvNT_6ParamsE --------------------------
	.section	.nv.constant0._ZN7cutlass13device_kernelINS_4gemm6kernel13GemmUniversalIN4cute5tupleIJiiiiEEENS1_10collective13CollectiveMmaINS1_34MainloopSm90TmaGmmaWarpSpecializedILi18ENS5_IJNS4_1CILi1EEESB_SB_EEENS1_35KernelTmaWarpSpecializedCooperativeEEENS5_IJNSA_ILi128EEENSA_ILi64EEENSA_ILi32EEEEEENS_6half_tENS5_IJlSB_lEEESJ_SK_NS4_8TiledMMAINS4_8MMA_AtomIJNS4_4SM904GMMA25MMA_64x64x16_F32F16F16_SSILNSO_5MajorE0ELSQ_0ELNSO_7ScaleInE1ELSR_1EEEEEENS4_6LayoutINS5_IJNSA_ILi2EEESB_SB_EEENS5_IJSB_NSA_ILi0EEESX_EEEEENS5_IJNS4_10UnderscoreES10_S10_EEEEENS4_13SM90_TMA_LOADENS4_14ComposedLayoutINS4_7SwizzleILi2ELi4ELi3EEENS4_18smem_ptr_flag_bitsILi16EEENSU_INS5_IJNSA_ILi8EEESH_EEENS5_IJSH_SB_EEEEEEEvNS4_8identityES13_S1D_vS1E_EENS_8epilogue10collective6detail29Sm90TmaWarpSpecializedAdapterINS1H_15DefaultEpilogueISJ_SK_SK_NS1G_6thread17LinearCombinationISJ_Li1EffLNS1L_9ScaleType4KindE0ELNS_15FloatRoundStyleE2ESJ_EENS1_15EpilogueDefaultEEEEEvvEEEEvNT_6ParamsE,"a",@progbits
	.sectionflags	@""
	.align	4
.nv.constant0._ZN7cutlass13device_kernelINS_4gemm6kernel13GemmUniversalIN4cute5tupleIJiiiiEEENS1_10collective13CollectiveMmaINS1_34MainloopSm90TmaGmmaWarpSpecializedILi18ENS5_IJNS4_1CILi1EEESB_SB_EEENS1_35KernelTmaWarpSpecializedCooperativeEEENS5_IJNSA_ILi128EEENSA_ILi64EEENSA_ILi32EEEEEENS_6half_tENS5_IJlSB_lEEESJ_SK_NS4_8TiledMMAINS4_8MMA_AtomIJNS4_4SM904GMMA25MMA_64x64x16_F32F16F16_SSILNSO_5MajorE0ELSQ_0ELNSO_7ScaleInE1ELSR_1EEEEEENS4_6LayoutINS5_IJNSA_ILi2EEESB_SB_EEENS5_IJSB_NSA_ILi0EEESX_EEEEENS5_IJNS4_10UnderscoreES10_S10_EEEEENS4_13SM90_TMA_LOADENS4_14ComposedLayoutINS4_7SwizzleILi2ELi4ELi3EEENS4_18smem_ptr_flag_bitsILi16EEENSU_INS5_IJNSA_ILi8EEESH_EEENS5_IJSH_SB_EEEEEEEvNS4_8identityES13_S1D_vS1E_EENS_8epilogue10collective6detail29Sm90TmaWarpSpecializedAdapterINS1H_15DefaultEpilogueISJ_SK_SK_NS1G_6thread17LinearCombinationISJ_Li1EffLNS1L_9ScaleType4KindE0ELNS_15FloatRoundStyleE2ESJ_EENS1_15EpilogueDefaultEEEEEvvEEEEvNT_6ParamsE:
	.zero		1664


//--------------------- SYMBOLS --------------------------

	.type		.nv.reservedSmem.offset0,@object
	.size		.nv.reservedSmem.offset0,0x4
	.type		__assertfail,@function
